//
// Generated by NVIDIA NVVM Compiler
//
// Compiler Build ID: CL-36424714
// Cuda compilation tools, release 13.0, V13.0.88
// Based on NVVM 20.0.0
//

.version 9.0
.target sm_100
.address_size 64

	// .globl	_Z20extremeComputeKernelPfii
.global .align 4 .b8 __cudart_i2opi_f[24] = {65, 144, 67, 60, 153, 149, 98, 219, 192, 221, 52, 245, 209, 87, 39, 252, 41, 21, 68, 78, 110, 131, 249, 162};

.visible .entry _Z20extremeComputeKernelPfii(
	.param .u64 .ptr .align 1 _Z20extremeComputeKernelPfii_param_0,
	.param .u32 _Z20extremeComputeKernelPfii_param_1,
	.param .u32 _Z20extremeComputeKernelPfii_param_2
)
{
	.local .align 4 .b8 	__local_depot0[28];
	.reg .b64 	%SP;
	.reg .b64 	%SPL;
	.reg .pred 	%p<45>;
	.reg .b32 	%r<147>;
	.reg .b32 	%f<247>;
	.reg .b64 	%rd<59>;
	.reg .b64 	%fd<7>;

	mov.u64 	%SPL, __local_depot0;
	ld.param.u64 	%rd18, [_Z20extremeComputeKernelPfii_param_0];
	ld.param.u32 	%r47, [_Z20extremeComputeKernelPfii_param_1];
	ld.param.u32 	%r46, [_Z20extremeComputeKernelPfii_param_2];
	add.u64 	%rd1, %SPL, 0;
	add.u64 	%rd2, %SPL, 0;
	add.u64 	%rd3, %SPL, 0;
	mov.u32 	%r48, %ctaid.x;
	mov.u32 	%r49, %ntid.x;
	mov.u32 	%r50, %tid.x;
	mad.lo.s32 	%r1, %r48, %r49, %r50;
	setp.ge.s32 	%p1, %r1, %r47;
	@%p1 bra 	$L__BB0_36;
	cvta.to.global.u64 	%rd22, %rd18;
	mul.wide.s32 	%rd23, %r1, 4;
	add.s64 	%rd4, %rd22, %rd23;
	ld.global.f32 	%f246, [%rd4];
	setp.lt.s32 	%p2, %r46, 1;
	@%p2 bra 	$L__BB0_35;
	mov.b32 	%r134, 0;
	mov.u64 	%rd45, __cudart_i2opi_f;
$L__BB0_3:
	mul.f32 	%f3, %f246, 0f3F8CCCCD;
	mul.f32 	%f32, %f3, 0f3F22F983;
	cvt.rni.s32.f32 	%r138, %f32;
	cvt.rn.f32.s32 	%f33, %r138;
	fma.rn.f32 	%f34, %f33, 0fBFC90FDA, %f3;
	fma.rn.f32 	%f35, %f33, 0fB3A22168, %f34;
	fma.rn.f32 	%f242, %f33, 0fA7C234C5, %f35;
	abs.f32 	%f5, %f3;
	setp.ltu.f32 	%p3, %f5, 0f47CE4780;
	@%p3 bra 	$L__BB0_11;
	setp.neu.f32 	%p4, %f5, 0f7F800000;
	@%p4 bra 	$L__BB0_6;
	mov.f32 	%f38, 0f00000000;
	mul.rn.f32 	%f242, %f3, %f38;
	mov.b32 	%r138, 0;
	bra.uni 	$L__BB0_11;
$L__BB0_6:
	mov.b32 	%r4, %f3;
	shl.b32 	%r53, %r4, 8;
	or.b32  	%r5, %r53, -2147483648;
	mov.b64 	%rd56, 0;
	mov.b32 	%r135, 0;
	mov.u64 	%rd54, %rd45;
	mov.u64 	%rd55, %rd3;
$L__BB0_7:
	.pragma "nounroll";
	ld.global.nc.u32 	%r54, [%rd54];
	mad.wide.u32 	%rd26, %r54, %r5, %rd56;
	shr.u64 	%rd56, %rd26, 32;
	st.local.u32 	[%rd55], %rd26;
	add.s32 	%r135, %r135, 1;
	add.s64 	%rd55, %rd55, 4;
	add.s64 	%rd54, %rd54, 4;
	setp.ne.s32 	%p5, %r135, 6;
	@%p5 bra 	$L__BB0_7;
	shr.u32 	%r55, %r4, 23;
	st.local.u32 	[%rd3+24], %rd56;
	and.b32  	%r8, %r55, 31;
	and.b32  	%r56, %r55, 224;
	add.s32 	%r57, %r56, -128;
	shr.u32 	%r58, %r57, 5;
	mul.wide.u32 	%rd27, %r58, 4;
	sub.s64 	%rd11, %rd3, %rd27;
	ld.local.u32 	%r136, [%rd11+24];
	ld.local.u32 	%r137, [%rd11+20];
	setp.eq.s32 	%p6, %r8, 0;
	@%p6 bra 	$L__BB0_10;
	shf.l.wrap.b32 	%r136, %r137, %r136, %r8;
	ld.local.u32 	%r59, [%rd11+16];
	shf.l.wrap.b32 	%r137, %r59, %r137, %r8;
$L__BB0_10:
	shr.u32 	%r60, %r136, 30;
	shf.l.wrap.b32 	%r61, %r137, %r136, 2;
	shl.b32 	%r62, %r137, 2;
	shr.u32 	%r63, %r61, 31;
	add.s32 	%r64, %r63, %r60;
	neg.s32 	%r65, %r64;
	setp.lt.s32 	%p7, %r4, 0;
	selp.b32 	%r138, %r65, %r64, %p7;
	xor.b32  	%r66, %r61, %r4;
	shr.s32 	%r67, %r61, 31;
	xor.b32  	%r68, %r67, %r61;
	xor.b32  	%r69, %r67, %r62;
	cvt.u64.u32 	%rd28, %r68;
	shl.b64 	%rd29, %rd28, 32;
	cvt.u64.u32 	%rd30, %r69;
	or.b64  	%rd31, %rd29, %rd30;
	cvt.rn.f64.s64 	%fd1, %rd31;
	mul.f64 	%fd2, %fd1, 0d3BF921FB54442D19;
	cvt.rn.f32.f64 	%f36, %fd2;
	neg.f32 	%f37, %f36;
	setp.lt.s32 	%p8, %r66, 0;
	selp.f32 	%f242, %f37, %f36, %p8;
$L__BB0_11:
	mul.rn.f32 	%f39, %f242, %f242;
	and.b32  	%r71, %r138, 1;
	setp.eq.b32 	%p9, %r71, 1;
	selp.f32 	%f40, 0f3F800000, %f242, %p9;
	fma.rn.f32 	%f41, %f39, %f40, 0f00000000;
	fma.rn.f32 	%f42, %f39, 0f37CBAC00, 0fBAB607ED;
	selp.f32 	%f43, %f42, 0fB94D4153, %p9;
	selp.f32 	%f44, 0f3D2AAABB, 0f3C0885E4, %p9;
	fma.rn.f32 	%f45, %f43, %f39, %f44;
	selp.f32 	%f46, 0fBEFFFFFF, 0fBE2AAAA8, %p9;
	fma.rn.f32 	%f47, %f45, %f39, %f46;
	fma.rn.f32 	%f48, %f47, %f41, %f40;
	and.b32  	%r72, %r138, 2;
	setp.eq.s32 	%p10, %r72, 0;
	mov.f32 	%f49, 0f00000000;
	sub.f32 	%f50, %f49, %f48;
	selp.f32 	%f9, %f48, %f50, %p10;
	mul.f32 	%f10, %f246, 0f3F666666;
	mul.f32 	%f51, %f10, 0f3F22F983;
	cvt.rni.s32.f32 	%r142, %f51;
	cvt.rn.f32.s32 	%f52, %r142;
	fma.rn.f32 	%f53, %f52, 0fBFC90FDA, %f10;
	fma.rn.f32 	%f54, %f52, 0fB3A22168, %f53;
	fma.rn.f32 	%f243, %f52, 0fA7C234C5, %f54;
	abs.f32 	%f12, %f10;
	setp.ltu.f32 	%p11, %f12, 0f47CE4780;
	@%p11 bra 	$L__BB0_19;
	setp.neu.f32 	%p12, %f12, 0f7F800000;
	@%p12 bra 	$L__BB0_14;
	mov.f32 	%f57, 0f00000000;
	mul.rn.f32 	%f243, %f10, %f57;
	mov.b32 	%r142, 0;
	bra.uni 	$L__BB0_19;
$L__BB0_14:
	mov.b32 	%r18, %f10;
	shl.b32 	%r74, %r18, 8;
	or.b32  	%r19, %r74, -2147483648;
	mov.b64 	%rd57, 0;
	mov.b32 	%r139, 0;
$L__BB0_15:
	.pragma "nounroll";
	mul.wide.u32 	%rd33, %r139, 4;
	mov.u64 	%rd34, __cudart_i2opi_f;
	add.s64 	%rd35, %rd34, %rd33;
	ld.global.nc.u32 	%r75, [%rd35];
	mad.wide.u32 	%rd36, %r75, %r19, %rd57;
	shr.u64 	%rd57, %rd36, 32;
	add.s64 	%rd37, %rd2, %rd33;
	st.local.u32 	[%rd37], %rd36;
	add.s32 	%r139, %r139, 1;
	setp.ne.s32 	%p13, %r139, 6;
	@%p13 bra 	$L__BB0_15;
	shr.u32 	%r76, %r18, 23;
	st.local.u32 	[%rd2+24], %rd57;
	and.b32  	%r22, %r76, 31;
	and.b32  	%r77, %r76, 224;
	add.s32 	%r78, %r77, -128;
	shr.u32 	%r79, %r78, 5;
	mul.wide.u32 	%rd38, %r79, 4;
	sub.s64 	%rd14, %rd2, %rd38;
	ld.local.u32 	%r140, [%rd14+24];
	ld.local.u32 	%r141, [%rd14+20];
	setp.eq.s32 	%p14, %r22, 0;
	@%p14 bra 	$L__BB0_18;
	shf.l.wrap.b32 	%r140, %r141, %r140, %r22;
	ld.local.u32 	%r80, [%rd14+16];
	shf.l.wrap.b32 	%r141, %r80, %r141, %r22;
$L__BB0_18:
	shr.u32 	%r81, %r140, 30;
	shf.l.wrap.b32 	%r82, %r141, %r140, 2;
	shl.b32 	%r83, %r141, 2;
	shr.u32 	%r84, %r82, 31;
	add.s32 	%r85, %r84, %r81;
	neg.s32 	%r86, %r85;
	setp.lt.s32 	%p15, %r18, 0;
	selp.b32 	%r142, %r86, %r85, %p15;
	xor.b32  	%r87, %r82, %r18;
	shr.s32 	%r88, %r82, 31;
	xor.b32  	%r89, %r88, %r82;
	xor.b32  	%r90, %r88, %r83;
	cvt.u64.u32 	%rd39, %r89;
	shl.b64 	%rd40, %rd39, 32;
	cvt.u64.u32 	%rd41, %r90;
	or.b64  	%rd42, %rd40, %rd41;
	cvt.rn.f64.s64 	%fd3, %rd42;
	mul.f64 	%fd4, %fd3, 0d3BF921FB54442D19;
	cvt.rn.f32.f64 	%f55, %fd4;
	neg.f32 	%f56, %f55;
	setp.lt.s32 	%p16, %r87, 0;
	selp.f32 	%f243, %f56, %f55, %p16;
$L__BB0_19:
	add.s32 	%r92, %r142, 1;
	mul.rn.f32 	%f58, %f243, %f243;
	and.b32  	%r93, %r142, 1;
	setp.eq.b32 	%p17, %r93, 1;
	selp.f32 	%f59, %f243, 0f3F800000, %p17;
	fma.rn.f32 	%f60, %f58, %f59, 0f00000000;
	fma.rn.f32 	%f61, %f58, 0f37CBAC00, 0fBAB607ED;
	selp.f32 	%f62, 0fB94D4153, %f61, %p17;
	selp.f32 	%f63, 0f3C0885E4, 0f3D2AAABB, %p17;
	fma.rn.f32 	%f64, %f62, %f58, %f63;
	selp.f32 	%f65, 0fBE2AAAA8, 0fBEFFFFFF, %p17;
	fma.rn.f32 	%f66, %f64, %f58, %f65;
	fma.rn.f32 	%f67, %f66, %f60, %f59;
	and.b32  	%r94, %r92, 2;
	setp.eq.s32 	%p18, %r94, 0;
	mov.f32 	%f68, 0f00000000;
	sub.f32 	%f69, %f68, %f67;
	selp.f32 	%f70, %f67, %f69, %p18;
	mul.f32 	%f16, %f9, %f70;
	mul.f32 	%f17, %f16, 0f3DCCCCCD;
	mul.f32 	%f71, %f17, 0f3F22F983;
	cvt.rni.s32.f32 	%r146, %f71;
	cvt.rn.f32.s32 	%f72, %r146;
	fma.rn.f32 	%f73, %f72, 0fBFC90FDA, %f17;
	fma.rn.f32 	%f74, %f72, 0fB3A22168, %f73;
	fma.rn.f32 	%f244, %f72, 0fA7C234C5, %f74;
	abs.f32 	%f19, %f17;
	setp.ltu.f32 	%p19, %f19, 0f47CE4780;
	@%p19 bra 	$L__BB0_27;
	setp.neu.f32 	%p20, %f19, 0f7F800000;
	@%p20 bra 	$L__BB0_22;
	mov.f32 	%f77, 0f00000000;
	mul.rn.f32 	%f244, %f17, %f77;
	mov.b32 	%r146, 0;
	bra.uni 	$L__BB0_27;
$L__BB0_22:
	mov.b32 	%r32, %f17;
	shl.b32 	%r96, %r32, 8;
	or.b32  	%r33, %r96, -2147483648;
	mov.b64 	%rd58, 0;
	mov.b32 	%r143, 0;
$L__BB0_23:
	.pragma "nounroll";
	mul.wide.u32 	%rd44, %r143, 4;
	add.s64 	%rd46, %rd45, %rd44;
	ld.global.nc.u32 	%r97, [%rd46];
	mad.wide.u32 	%rd47, %r97, %r33, %rd58;
	shr.u64 	%rd58, %rd47, 32;
	add.s64 	%rd48, %rd1, %rd44;
	st.local.u32 	[%rd48], %rd47;
	add.s32 	%r143, %r143, 1;
	setp.ne.s32 	%p21, %r143, 6;
	@%p21 bra 	$L__BB0_23;
	shr.u32 	%r98, %r32, 23;
	st.local.u32 	[%rd1+24], %rd58;
	and.b32  	%r36, %r98, 31;
	and.b32  	%r99, %r98, 224;
	add.s32 	%r100, %r99, -128;
	shr.u32 	%r101, %r100, 5;
	mul.wide.u32 	%rd49, %r101, 4;
	sub.s64 	%rd17, %rd1, %rd49;
	ld.local.u32 	%r144, [%rd17+24];
	ld.local.u32 	%r145, [%rd17+20];
	setp.eq.s32 	%p22, %r36, 0;
	@%p22 bra 	$L__BB0_26;
	shf.l.wrap.b32 	%r144, %r145, %r144, %r36;
	ld.local.u32 	%r102, [%rd17+16];
	shf.l.wrap.b32 	%r145, %r102, %r145, %r36;
$L__BB0_26:
	shr.u32 	%r103, %r144, 30;
	shf.l.wrap.b32 	%r104, %r145, %r144, 2;
	shl.b32 	%r105, %r145, 2;
	shr.u32 	%r106, %r104, 31;
	add.s32 	%r107, %r106, %r103;
	neg.s32 	%r108, %r107;
	setp.lt.s32 	%p23, %r32, 0;
	selp.b32 	%r146, %r108, %r107, %p23;
	xor.b32  	%r109, %r104, %r32;
	shr.s32 	%r110, %r104, 31;
	xor.b32  	%r111, %r110, %r104;
	xor.b32  	%r112, %r110, %r105;
	cvt.u64.u32 	%rd50, %r111;
	shl.b64 	%rd51, %rd50, 32;
	cvt.u64.u32 	%rd52, %r112;
	or.b64  	%rd53, %rd51, %rd52;
	cvt.rn.f64.s64 	%fd5, %rd53;
	mul.f64 	%fd6, %fd5, 0d3BF921FB54442D19;
	cvt.rn.f32.f64 	%f75, %fd6;
	neg.f32 	%f76, %f75;
	setp.lt.s32 	%p24, %r109, 0;
	selp.f32 	%f244, %f76, %f75, %p24;
$L__BB0_27:
	mul.f32 	%f79, %f244, %f244;
	fma.rn.f32 	%f80, %f79, 0f3C190000, 0f3B560000;
	fma.rn.f32 	%f81, %f80, %f79, 0f3CC70000;
	fma.rn.f32 	%f82, %f81, %f79, 0f3D5B0000;
	fma.rn.f32 	%f83, %f82, %f79, 0f3E089438;
	fma.rn.f32 	%f84, %f83, %f79, 0f3EAAAA88;
	mul.rn.f32 	%f85, %f79, %f244;
	fma.rn.f32 	%f86, %f84, %f85, %f244;
	abs.f32 	%f87, %f244;
	setp.eq.f32 	%p25, %f87, 0f3A00B43C;
	selp.f32 	%f88, %f244, %f86, %p25;
	and.b32  	%r114, %r146, 1;
	setp.eq.b32 	%p26, %r114, 1;
	neg.f32 	%f89, %f88;
	rcp.approx.ftz.f32 	%f90, %f89;
	selp.f32 	%f91, %f90, %f88, %p26;
	add.f32 	%f92, %f16, %f16;
	abs.f32 	%f93, %f92;
	setp.gt.f32 	%p27, %f93, 0f3F800000;
	rcp.approx.ftz.f32 	%f94, %f93;
	selp.f32 	%f95, %f94, %f93, %p27;
	mul.f32 	%f96, %f95, %f95;
	fma.rn.f32 	%f97, %f96, 0f3B2090AA, 0fBC6BE14F;
	fma.rn.f32 	%f98, %f97, %f96, 0f3D23397E;
	fma.rn.f32 	%f99, %f98, %f96, 0fBD948A7A;
	fma.rn.f32 	%f100, %f99, %f96, 0f3DD76B21;
	fma.rn.f32 	%f101, %f100, %f96, 0fBE111E88;
	fma.rn.f32 	%f102, %f101, %f96, 0f3E4CAF60;
	fma.rn.f32 	%f103, %f102, %f96, 0fBEAAAA27;
	mul.f32 	%f104, %f96, %f103;
	fma.rn.f32 	%f105, %f104, %f95, %f95;
	neg.f32 	%f106, %f105;
	fma.rn.f32 	%f107, 0f3F6EE581, 0f3FD774EB, %f106;
	selp.f32 	%f108, %f107, %f105, %p27;
	setp.num.f32 	%p28, %f93, %f93;
	copysign.f32 	%f109, %f92, %f108;
	selp.f32 	%f110, %f109, %f108, %p28;
	add.f32 	%f111, %f110, %f91;
	mul.f32 	%f112, %f111, 0f3C23D70A;
	fma.rn.f32 	%f113, %f112, 0f3BBB989D, 0f3F000000;
	cvt.sat.f32.f32 	%f114, %f113;
	mov.f32 	%f115, 0f4B400001;
	mov.f32 	%f116, 0f437C0000;
	fma.rm.f32 	%f117, %f114, %f116, %f115;
	add.f32 	%f118, %f117, 0fCB40007F;
	neg.f32 	%f119, %f118;
	fma.rn.f32 	%f120, %f112, 0f3FB8AA3B, %f119;
	fma.rn.f32 	%f121, %f112, 0f32A57060, %f120;
	mov.b32 	%r115, %f117;
	shl.b32 	%r116, %r115, 23;
	mov.b32 	%f122, %r116;
	ex2.approx.ftz.f32 	%f123, %f121;
	mul.f32 	%f124, %f123, %f122;
	mul.f32 	%f125, %f111, 0f41200000;
	abs.f32 	%f126, %f125;
	add.f32 	%f127, %f126, 0f3F800000;
	setp.lt.f32 	%p29, %f127, 0f00800000;
	mul.f32 	%f128, %f127, 0f4B000000;
	selp.f32 	%f129, %f128, %f127, %p29;
	selp.f32 	%f130, 0fC1B80000, 0f00000000, %p29;
	mov.b32 	%r117, %f129;
	add.s32 	%r118, %r117, -1059760811;
	and.b32  	%r119, %r118, -8388608;
	sub.s32 	%r120, %r117, %r119;
	mov.b32 	%f131, %r120;
	cvt.rn.f32.s32 	%f132, %r119;
	fma.rn.f32 	%f133, %f132, 0f34000000, %f130;
	add.f32 	%f134, %f131, 0fBF800000;
	fma.rn.f32 	%f135, %f134, 0fBE055027, 0f3E1039F6;
	fma.rn.f32 	%f136, %f135, %f134, 0fBDF8CDCC;
	fma.rn.f32 	%f137, %f136, %f134, 0f3E0F2955;
	fma.rn.f32 	%f138, %f137, %f134, 0fBE2AD8B9;
	fma.rn.f32 	%f139, %f138, %f134, 0f3E4CED0B;
	fma.rn.f32 	%f140, %f139, %f134, 0fBE7FFF22;
	fma.rn.f32 	%f141, %f140, %f134, 0f3EAAAA78;
	fma.rn.f32 	%f142, %f141, %f134, 0fBF000000;
	mul.f32 	%f143, %f134, %f142;
	fma.rn.f32 	%f144, %f143, %f134, %f134;
	fma.rn.f32 	%f145, %f133, 0f3F317218, %f144;
	setp.gt.u32 	%p30, %r117, 2139095039;
	fma.rn.f32 	%f146, %f129, 0f7F800000, 0f7F800000;
	selp.f32 	%f147, %f146, %f145, %p30;
	setp.eq.f32 	%p31, %f129, 0f00000000;
	selp.f32 	%f148, 0fFF800000, %f147, %p31;
	sub.f32 	%f149, %f124, %f148;
	abs.f32 	%f23, %f149;
	add.f32 	%f24, %f23, 0f3DCCCCCD;
	abs.f32 	%f25, %f24;
	setp.eq.f32 	%p32, %f24, 0f3F800000;
	mov.f32 	%f245, 0f3F800000;
	@%p32 bra 	$L__BB0_34;
	setp.num.f32 	%p33, %f25, %f25;
	@%p33 bra 	$L__BB0_30;
	mov.f32 	%f206, 0f3EA8F5C3;
	add.rn.f32 	%f245, %f24, %f206;
	bra.uni 	$L__BB0_34;
$L__BB0_30:
	setp.neu.f32 	%p34, %f24, 0f00000000;
	setp.neu.f32 	%p35, %f25, 0f7F800000;
	and.pred  	%p36, %p34, %p35;
	@%p36 bra 	$L__BB0_32;
	add.f32 	%f205, %f24, %f24;
	mov.b32 	%r130, %f205;
	and.b32  	%r131, %r130, 2147483647;
	mov.b32 	%f245, %r131;
	bra.uni 	$L__BB0_34;
$L__BB0_32:
	setp.lt.f32 	%p37, %f25, 0f00800000;
	mul.f32 	%f150, %f25, 0f4B800000;
	selp.f32 	%f151, %f150, %f25, %p37;
	mov.b32 	%r121, %f151;
	add.s32 	%r122, %r121, -1060439283;
	and.b32  	%r123, %r122, -8388608;
	sub.s32 	%r124, %r121, %r123;
	mov.b32 	%f152, %r124;
	cvt.rn.f32.s32 	%f153, %r123;
	selp.f32 	%f154, 0fC1C00000, 0f00000000, %p37;
	fma.rn.f32 	%f155, %f153, 0f34000000, %f154;
	add.f32 	%f156, %f152, 0fBF800000;
	add.f32 	%f157, %f152, 0f3F800000;
	rcp.approx.ftz.f32 	%f158, %f157;
	add.f32 	%f159, %f156, %f156;
	mul.f32 	%f160, %f159, %f158;
	mul.f32 	%f161, %f160, %f160;
	neg.f32 	%f162, %f160;
	sub.f32 	%f163, %f156, %f160;
	add.f32 	%f164, %f163, %f163;
	fma.rn.f32 	%f165, %f162, %f156, %f164;
	mul.rn.f32 	%f166, %f158, %f165;
	fma.rn.f32 	%f167, %f161, 0f3A2C32E4, 0f3B52E7DB;
	fma.rn.f32 	%f168, %f167, %f161, 0f3C93BB73;
	fma.rn.f32 	%f169, %f168, %f161, 0f3DF6384F;
	mul.rn.f32 	%f170, %f169, %f161;
	fma.rn.f32 	%f171, %f160, 0f3FB8AA3B, %f155;
	mul.f32 	%f172, %f170, 0f40400000;
	sub.f32 	%f173, %f155, %f171;
	fma.rn.f32 	%f174, %f160, 0f3FB8AA3B, %f173;
	fma.rn.f32 	%f175, %f166, 0f3FB8AA3B, %f174;
	fma.rn.f32 	%f176, %f160, 0f32A55E34, %f175;
	fma.rn.f32 	%f177, %f172, %f166, %f176;
	fma.rn.f32 	%f178, %f170, %f160, %f177;
	add.rn.f32 	%f179, %f171, %f178;
	mov.f32 	%f180, 0f3EA8F5C3;
	mul.rn.f32 	%f181, %f179, %f180;
	cvt.rni.f32.f32 	%f182, %f181;
	sub.f32 	%f183, %f181, %f182;
	neg.f32 	%f184, %f181;
	fma.rn.f32 	%f185, %f179, 0f3EA8F5C3, %f184;
	neg.f32 	%f186, %f171;
	add.rn.f32 	%f187, %f179, %f186;
	neg.f32 	%f188, %f187;
	add.rn.f32 	%f189, %f178, %f188;
	fma.rn.f32 	%f190, %f189, 0f3EA8F5C3, %f185;
	add.f32 	%f191, %f183, %f190;
	setp.gt.f32 	%p38, %f182, 0f00000000;
	selp.b32 	%r125, 0, -2097152000, %p38;
	setp.geu.f32 	%p39, %f24, 0f00000000;
	setp.lt.f32 	%p40, %f181, 0f00000000;
	selp.f32 	%f192, 0f00000000, 0f7F800000, %p40;
	abs.f32 	%f193, %f181;
	setp.gt.f32 	%p41, %f193, 0f43180000;
	cvt.rzi.s32.f32 	%r126, %f182;
	shl.b32 	%r127, %r126, 23;
	sub.s32 	%r128, %r127, %r125;
	mov.b32 	%f194, %r128;
	add.s32 	%r129, %r125, 2130706432;
	mov.b32 	%f195, %r129;
	fma.rn.f32 	%f196, %f191, 0f391FCB8E, 0f3AAF85ED;
	fma.rn.f32 	%f197, %f196, %f191, 0f3C1D9856;
	fma.rn.f32 	%f198, %f197, %f191, 0f3D6357BB;
	fma.rn.f32 	%f199, %f198, %f191, 0f3E75FDEC;
	fma.rn.f32 	%f200, %f199, %f191, 0f3F317218;
	fma.rn.f32 	%f201, %f200, %f191, 0f3F800000;
	mul.f32 	%f202, %f201, %f195;
	mul.f32 	%f203, %f202, %f194;
	selp.f32 	%f245, %f192, %f203, %p41;
	@%p39 bra 	$L__BB0_34;
	mov.f32 	%f245, 0f7FFFFFFF;
$L__BB0_34:
	sqrt.rn.f32 	%f207, %f23;
	mul.f32 	%f208, %f207, %f245;
	mul.f32 	%f209, %f208, 0f3DCCCCCD;
	abs.f32 	%f210, %f209;
	mov.f32 	%f211, 0f3FB8AA3B;
	mul.rn.f32 	%f212, %f210, %f211;
	cvt.rzi.f32.f32 	%f213, %f212;
	abs.f32 	%f214, %f213;
	setp.gt.f32 	%p42, %f214, 0f42FC0000;
	mov.f32 	%f215, 0f42FC0000;
	copysign.f32 	%f216, %f213, %f215;
	selp.f32 	%f217, %f216, %f213, %p42;
	fma.rn.f32 	%f218, %f217, 0fBF317218, %f210;
	fma.rn.f32 	%f219, %f217, 0f3102E308, %f218;
	mul.f32 	%f220, %f219, 0f3FB8AA3B;
	add.f32 	%f221, %f217, 0f4B40007D;
	mov.b32 	%r132, %f221;
	shl.b32 	%r133, %r132, 23;
	mov.b32 	%f222, %r133;
	ex2.approx.ftz.f32 	%f223, %f220;
	mul.f32 	%f224, %f223, %f222;
	mov.f32 	%f225, 0fBE000000;
	div.approx.ftz.f32 	%f226, %f225, %f224;
	fma.rn.f32 	%f227, %f224, 0f40000000, %f226;
	mul.f32 	%f228, %f209, %f209;
	fma.rn.f32 	%f229, %f228, 0f363D0ADA, 0f394FFF49;
	fma.rn.f32 	%f230, %f229, %f228, 0f3C08889A;
	fma.rn.f32 	%f231, %f230, %f228, 0f3E2AAAAB;
	mul.f32 	%f232, %f228, %f231;
	fma.rn.f32 	%f233, %f232, %f209, %f209;
	setp.ge.f32 	%p43, %f210, 0f3F800000;
	copysign.f32 	%f234, %f209, %f227;
	selp.f32 	%f235, %f234, %f233, %p43;
	mov.f32 	%f236, 0f3E000000;
	div.approx.ftz.f32 	%f237, %f236, %f224;
	fma.rn.f32 	%f238, %f224, 0f40000000, %f237;
	mul.f32 	%f239, %f238, %f235;
	min.f32 	%f240, %f239, 0f41200000;
	max.f32 	%f246, %f240, 0fC1200000;
	add.s32 	%r134, %r134, 1;
	setp.ne.s32 	%p44, %r134, %r46;
	@%p44 bra 	$L__BB0_3;
$L__BB0_35:
	st.global.f32 	[%rd4], %f246;
$L__BB0_36:
	ret;

}
	// .globl	_Z19massiveMatrixKernelPfS_S_i
.visible .entry _Z19massiveMatrixKernelPfS_S_i(
	.param .u64 .ptr .align 1 _Z19massiveMatrixKernelPfS_S_i_param_0,
	.param .u64 .ptr .align 1 _Z19massiveMatrixKernelPfS_S_i_param_1,
	.param .u64 .ptr .align 1 _Z19massiveMatrixKernelPfS_S_i_param_2,
	.param .u32 _Z19massiveMatrixKernelPfS_S_i_param_3
)
{
	.reg .pred 	%p<10>;
	.reg .b32 	%r<42>;
	.reg .b32 	%f<67>;
	.reg .b64 	%rd<67>;

	ld.param.u64 	%rd14, [_Z19massiveMatrixKernelPfS_S_i_param_0];
	ld.param.u64 	%rd15, [_Z19massiveMatrixKernelPfS_S_i_param_1];
	ld.param.u32 	%r19, [_Z19massiveMatrixKernelPfS_S_i_param_3];
	cvta.to.global.u64 	%rd1, %rd15;
	cvta.to.global.u64 	%rd2, %rd14;
	mov.u32 	%r20, %ctaid.x;
	mov.u32 	%r21, %ntid.x;
	mov.u32 	%r22, %tid.x;
	mad.lo.s32 	%r1, %r20, %r21, %r22;
	mov.u32 	%r23, %ctaid.y;
	mov.u32 	%r24, %ntid.y;
	mov.u32 	%r25, %tid.y;
	mad.lo.s32 	%r26, %r23, %r24, %r25;
	max.s32 	%r27, %r1, %r26;
	setp.ge.s32 	%p1, %r27, %r19;
	@%p1 bra 	$L__BB1_13;
	mul.lo.s32 	%r3, %r19, %r26;
	and.b32  	%r4, %r19, 7;
	setp.lt.u32 	%p2, %r19, 8;
	mov.f32 	%f66, 0f00000000;
	mov.b32 	%r40, 0;
	@%p2 bra 	$L__BB1_4;
	and.b32  	%r40, %r19, 2147483640;
	neg.s32 	%r38, %r40;
	mul.wide.s32 	%rd16, %r19, 4;
	add.s64 	%rd3, %rd1, %rd16;
	shl.b32 	%r7, %r19, 3;
	mul.wide.s32 	%rd17, %r19, 8;
	add.s64 	%rd4, %rd1, %rd17;
	mul.wide.s32 	%rd18, %r19, 12;
	add.s64 	%rd5, %rd1, %rd18;
	mul.wide.s32 	%rd19, %r19, 16;
	add.s64 	%rd6, %rd1, %rd19;
	mul.wide.s32 	%rd20, %r19, 20;
	add.s64 	%rd7, %rd1, %rd20;
	mul.wide.s32 	%rd21, %r19, 24;
	add.s64 	%rd8, %rd1, %rd21;
	mul.wide.s32 	%rd22, %r19, 28;
	add.s64 	%rd9, %rd1, %rd22;
	mul.wide.u32 	%rd23, %r3, 4;
	add.s64 	%rd24, %rd23, %rd2;
	add.s64 	%rd66, %rd24, 16;
	mov.f32 	%f66, 0f00000000;
	mov.u32 	%r37, %r1;
$L__BB1_3:
	.pragma "nounroll";
	mul.wide.s32 	%rd25, %r37, 4;
	add.s64 	%rd26, %rd3, %rd25;
	add.s64 	%rd27, %rd4, %rd25;
	add.s64 	%rd28, %rd5, %rd25;
	add.s64 	%rd29, %rd6, %rd25;
	add.s64 	%rd30, %rd7, %rd25;
	add.s64 	%rd31, %rd8, %rd25;
	add.s64 	%rd32, %rd9, %rd25;
	add.s64 	%rd33, %rd1, %rd25;
	ld.global.f32 	%f16, [%rd66+-16];
	ld.global.f32 	%f17, [%rd33];
	fma.rn.f32 	%f18, %f16, %f17, %f66;
	ld.global.f32 	%f19, [%rd66+-12];
	ld.global.f32 	%f20, [%rd26];
	fma.rn.f32 	%f21, %f19, %f20, %f18;
	ld.global.f32 	%f22, [%rd66+-8];
	ld.global.f32 	%f23, [%rd27];
	fma.rn.f32 	%f24, %f22, %f23, %f21;
	ld.global.f32 	%f25, [%rd66+-4];
	ld.global.f32 	%f26, [%rd28];
	fma.rn.f32 	%f27, %f25, %f26, %f24;
	ld.global.f32 	%f28, [%rd66];
	ld.global.f32 	%f29, [%rd29];
	fma.rn.f32 	%f30, %f28, %f29, %f27;
	ld.global.f32 	%f31, [%rd66+4];
	ld.global.f32 	%f32, [%rd30];
	fma.rn.f32 	%f33, %f31, %f32, %f30;
	ld.global.f32 	%f34, [%rd66+8];
	ld.global.f32 	%f35, [%rd31];
	fma.rn.f32 	%f36, %f34, %f35, %f33;
	ld.global.f32 	%f37, [%rd66+12];
	ld.global.f32 	%f38, [%rd32];
	fma.rn.f32 	%f66, %f37, %f38, %f36;
	add.s32 	%r38, %r38, 8;
	add.s32 	%r37, %r37, %r7;
	add.s64 	%rd66, %rd66, 32;
	setp.ne.s32 	%p3, %r38, 0;
	@%p3 bra 	$L__BB1_3;
$L__BB1_4:
	setp.eq.s32 	%p4, %r4, 0;
	@%p4 bra 	$L__BB1_12;
	and.b32  	%r13, %r19, 3;
	setp.lt.u32 	%p5, %r4, 4;
	@%p5 bra 	$L__BB1_7;
	add.s32 	%r29, %r40, %r3;
	mul.wide.u32 	%rd34, %r29, 4;
	add.s64 	%rd35, %rd2, %rd34;
	ld.global.f32 	%f40, [%rd35];
	mad.lo.s32 	%r30, %r40, %r19, %r1;
	mul.wide.s32 	%rd36, %r30, 4;
	add.s64 	%rd37, %rd1, %rd36;
	ld.global.f32 	%f41, [%rd37];
	fma.rn.f32 	%f42, %f40, %f41, %f66;
	cvt.u64.u32 	%rd38, %r3;
	cvt.u64.u32 	%rd39, %r40;
	add.s64 	%rd40, %rd39, %rd38;
	shl.b64 	%rd41, %rd40, 2;
	add.s64 	%rd42, %rd2, %rd41;
	ld.global.f32 	%f43, [%rd42+4];
	mul.wide.s32 	%rd43, %r19, 4;
	add.s64 	%rd44, %rd37, %rd43;
	ld.global.f32 	%f44, [%rd44];
	fma.rn.f32 	%f45, %f43, %f44, %f42;
	ld.global.f32 	%f46, [%rd42+8];
	add.s64 	%rd45, %rd44, %rd43;
	ld.global.f32 	%f47, [%rd45];
	fma.rn.f32 	%f48, %f46, %f47, %f45;
	ld.global.f32 	%f49, [%rd42+12];
	add.s64 	%rd46, %rd45, %rd43;
	ld.global.f32 	%f50, [%rd46];
	fma.rn.f32 	%f66, %f49, %f50, %f48;
	add.s32 	%r40, %r40, 4;
$L__BB1_7:
	setp.eq.s32 	%p6, %r13, 0;
	@%p6 bra 	$L__BB1_12;
	setp.eq.s32 	%p7, %r13, 1;
	@%p7 bra 	$L__BB1_10;
	add.s32 	%r31, %r40, %r3;
	mul.wide.u32 	%rd47, %r31, 4;
	add.s64 	%rd48, %rd2, %rd47;
	ld.global.f32 	%f52, [%rd48];
	mad.lo.s32 	%r32, %r40, %r19, %r1;
	mul.wide.s32 	%rd49, %r32, 4;
	add.s64 	%rd50, %rd1, %rd49;
	ld.global.f32 	%f53, [%rd50];
	fma.rn.f32 	%f54, %f52, %f53, %f66;
	cvt.u64.u32 	%rd51, %r3;
	cvt.u64.u32 	%rd52, %r40;
	add.s64 	%rd53, %rd52, %rd51;
	shl.b64 	%rd54, %rd53, 2;
	add.s64 	%rd55, %rd2, %rd54;
	ld.global.f32 	%f55, [%rd55+4];
	mul.wide.s32 	%rd56, %r19, 4;
	add.s64 	%rd57, %rd50, %rd56;
	ld.global.f32 	%f56, [%rd57];
	fma.rn.f32 	%f66, %f55, %f56, %f54;
	add.s32 	%r40, %r40, 2;
$L__BB1_10:
	and.b32  	%r33, %r19, 1;
	setp.eq.b32 	%p8, %r33, 1;
	not.pred 	%p9, %p8;
	@%p9 bra 	$L__BB1_12;
	add.s32 	%r34, %r40, %r3;
	mul.wide.u32 	%rd58, %r34, 4;
	add.s64 	%rd59, %rd2, %rd58;
	ld.global.f32 	%f57, [%rd59];
	mad.lo.s32 	%r35, %r40, %r19, %r1;
	mul.wide.s32 	%rd60, %r35, 4;
	add.s64 	%rd61, %rd1, %rd60;
	ld.global.f32 	%f58, [%rd61];
	fma.rn.f32 	%f66, %f57, %f58, %f66;
$L__BB1_12:
	ld.param.u64 	%rd65, [_Z19massiveMatrixKernelPfS_S_i_param_2];
	add.s32 	%r36, %r3, %r1;
	cvta.to.global.u64 	%rd62, %rd65;
	mul.wide.s32 	%rd63, %r36, 4;
	add.s64 	%rd64, %rd62, %rd63;
	st.global.f32 	[%rd64], %f66;
$L__BB1_13:
	ret;

}


// ===== COMPILED SASS (sm_100) =====

	.target	sm_100

	.elftype	@"ET_EXEC"


//--------------------- .note.nv.tkinfo           --------------------------
	.section	.note.nv.tkinfo,"",@"SHT_NOTE"
	.sectionflags	@"SHF_NOTE_NV_TKINFO"
	.tkinfo
        /*0018*/ 	.word	0x00000002
        /*0030*/ 	.string	""
        /*0030*/ 	.string	"ptxas"
        /*0030*/ 	.string	"Cuda compilation tools, release 13.0, V13.0.88"
        /*0030*/ 	.string	"Build cuda_13.0.r13.0/compiler.36424714_0"
        /*0030*/ 	.string	"-arch sm_100 -m 64 "



//--------------------- .note.nv.cuinfo           --------------------------
	.section	.note.nv.cuinfo,"",@"SHT_NOTE"
	.sectionflags	@"SHF_NOTE_NV_CUINFO"
        /*0018*/ 	.short	0x0002
        /*001a*/ 	.short	0x0064
        /*001c*/ 	.short	0x0082
	.zero		2


//--------------------- .nv.info                  --------------------------
	.section	.nv.info,"",@"SHT_CUDA_INFO"
	.align	4


	//----- nvinfo : EIATTR_REGCOUNT
	.align		4
        /*0000*/ 	.byte	0x04, 0x2f
        /*0002*/ 	.short	(.L_2 - .L_1)
	.align		4
.L_1:
        /*0004*/ 	.word	index@(_Z20extremeComputeKernelPfii)
        /*0008*/ 	.word	0x00000016


	//----- nvinfo : EIATTR_FRAME_SIZE
	.align		4
.L_2:
        /*000c*/ 	.byte	0x04, 0x11
        /*000e*/ 	.short	(.L_4 - .L_3)
	.align		4
.L_3:
        /*0010*/ 	.word	index@($__internal_0_$__cuda_sm20_sqrt_rn_f32_slowpath)
        /*0014*/ 	.word	0x00000020


	//----- nvinfo : EIATTR_FRAME_SIZE
	.align		4
.L_4:
        /*0018*/ 	.byte	0x04, 0x11
        /*001a*/ 	.short	(.L_6 - .L_5)
	.align		4
.L_5:
        /*001c*/ 	.word	index@(_Z20extremeComputeKernelPfii)
        /*0020*/ 	.word	0x00000020


	//----- nvinfo : EIATTR_REGCOUNT
	.align		4
.L_6:
        /*0024*/ 	.byte	0x04, 0x2f
        /*0026*/ 	.short	(.L_8 - .L_7)
	.align		4
.L_7:
        /*0028*/ 	.word	index@(_Z19massiveMatrixKernelPfS_S_i)
        /*002c*/ 	.word	0x0000001e


	//----- nvinfo : EIATTR_FRAME_SIZE
	.align		4
.L_8:
        /*0030*/ 	.byte	0x04, 0x11
        /*0032*/ 	.short	(.L_10 - .L_9)
	.align		4
.L_9:
        /*0034*/ 	.word	index@(_Z19massiveMatrixKernelPfS_S_i)
        /*0038*/ 	.word	0x00000000


	//----- nvinfo : EIATTR_MIN_STACK_SIZE
	.align		4
.L_10:
        /*003c*/ 	.byte	0x04, 0x12
        /*003e*/ 	.short	(.L_12 - .L_11)
	.align		4
.L_11:
        /*0040*/ 	.word	index@(_Z19massiveMatrixKernelPfS_S_i)
        /*0044*/ 	.word	0x00000000


	//----- nvinfo : EIATTR_MIN_STACK_SIZE
	.align		4
.L_12:
        /*0048*/ 	.byte	0x04, 0x12
        /*004a*/ 	.short	(.L_14 - .L_13)
	.align		4
.L_13:
        /*004c*/ 	.word	index@(_Z20extremeComputeKernelPfii)
        /*0050*/ 	.word	0x00000020
.L_14:


//--------------------- .nv.compat                --------------------------
	.section	.nv.compat,"",@"SHT_CUDA_COMPAT_INFO"
	.align	4
        /*0000*/ 	.byte	0x02, 0x09, 0x00, 0x00, 0x02, 0x02, 0x01, 0x00, 0x02, 0x05, 0x05, 0x00, 0x03, 0x07, 0x01, 0x01
        /*0010*/ 	.byte	0x02, 0x03, 0x00, 0x00, 0x02, 0x06, 0x01, 0x00, 0x04, 0x0b, 0x08, 0x00, 0x01, 0x00, 0x00, 0x00
        /*0020*/ 	.byte	0x00, 0x00, 0x00, 0x00


//--------------------- .nv.info._Z19massiveMatrixKernelPfS_S_i --------------------------
	.section	.nv.info._Z19massiveMatrixKernelPfS_S_i,"",@"SHT_CUDA_INFO"
	.sectionflags	@""
	.align	4


	//----- nvinfo : EIATTR_CUDA_API_VERSION
	.align		4
        /*0000*/ 	.byte	0x04, 0x37
        /*0002*/ 	.short	(.L_16 - .L_15)
.L_15:
        /*0004*/ 	.word	0x00000082


	//----- nvinfo : EIATTR_KPARAM_INFO
	.align		4
.L_16:
        /*0008*/ 	.byte	0x04, 0x17
        /*000a*/ 	.short	(.L_18 - .L_17)
.L_17:
        /*000c*/ 	.word	0x00000000
        /*0010*/ 	.short	0x0003
        /*0012*/ 	.short	0x0018
        /*0014*/ 	.byte	0x00, 0xf0, 0x11, 0x00


	//----- nvinfo : EIATTR_KPARAM_INFO
	.align		4
.L_18:
        /*0018*/ 	.byte	0x04, 0x17
        /*001a*/ 	.short	(.L_20 - .L_19)
.L_19:
        /*001c*/ 	.word	0x00000000
        /*0020*/ 	.short	0x0002
        /*0022*/ 	.short	0x0010
        /*0024*/ 	.byte	0x00, 0xf5, 0x21, 0x00


	//----- nvinfo : EIATTR_KPARAM_INFO
	.align		4
.L_20:
        /*0028*/ 	.byte	0x04, 0x17
        /*002a*/ 	.short	(.L_22 - .L_21)
.L_21:
        /*002c*/ 	.word	0x00000000
        /*0030*/ 	.short	0x0001
        /*0032*/ 	.short	0x0008
        /*0034*/ 	.byte	0x00, 0xf5, 0x21, 0x00


	//----- nvinfo : EIATTR_KPARAM_INFO
	.align		4
.L_22:
        /*0038*/ 	.byte	0x04, 0x17
        /*003a*/ 	.short	(.L_24 - .L_23)
.L_23:
        /*003c*/ 	.word	0x00000000
        /*0040*/ 	.short	0x0000
        /*0042*/ 	.short	0x0000
        /*0044*/ 	.byte	0x00, 0xf5, 0x21, 0x00


	//----- nvinfo : EIATTR_SPARSE_MMA_MASK
	.align		4
.L_24:
        /*0048*/ 	.byte	0x03, 0x50
        /*004a*/ 	.short	0x0000


	//----- nvinfo : EIATTR_MAXREG_COUNT
	.align		4
        /*004c*/ 	.byte	0x03, 0x1b
        /*004e*/ 	.short	0x00ff


	//----- nvinfo : EIATTR_MERCURY_ISA_VERSION
	.align		4
        /*0050*/ 	.byte	0x03, 0x5f
        /*0052*/ 	.short	0x0101


	//----- nvinfo : EIATTR_VRC_CTA_INIT_COUNT
	.align		4
        /*0054*/ 	.byte	0x02, 0x4a
	.zero		1
	.zero		1


	//----- nvinfo : EIATTR_EXIT_INSTR_OFFSETS
	.align		4
        /*0058*/ 	.byte	0x04, 0x1c
        /*005a*/ 	.short	(.L_26 - .L_25)


	//   ....[0]....
.L_25:
        /*005c*/ 	.word	0x000000c0


	//   ....[1]....
        /*0060*/ 	.word	0x00000a90


	//----- nvinfo : EIATTR_CBANK_PARAM_SIZE
	.align		4
.L_26:
        /*0064*/ 	.byte	0x03, 0x19
        /*0066*/ 	.short	0x001c


	//----- nvinfo : EIATTR_PARAM_CBANK
	.align		4
        /*0068*/ 	.byte	0x04, 0x0a
        /*006a*/ 	.short	(.L_28 - .L_27)
	.align		4
.L_27:
        /*006c*/ 	.word	index@(.nv.constant0._Z19massiveMatrixKernelPfS_S_i)
        /*0070*/ 	.short	0x0380
        /*0072*/ 	.short	0x001c


	//----- nvinfo : EIATTR_SW_WAR
	.align		4
.L_28:
        /*0074*/ 	.byte	0x04, 0x36
        /*0076*/ 	.short	(.L_30 - .L_29)
.L_29:
        /*0078*/ 	.word	0x00000008
.L_30:


//--------------------- .nv.info._Z20extremeComputeKernelPfii --------------------------
	.section	.nv.info._Z20extremeComputeKernelPfii,"",@"SHT_CUDA_INFO"
	.sectionflags	@""
	.align	4


	//----- nvinfo : EIATTR_CUDA_API_VERSION
	.align		4
        /*0000*/ 	.byte	0x04, 0x37
        /*0002*/ 	.short	(.L_32 - .L_31)
.L_31:
        /*0004*/ 	.word	0x00000082


	//----- nvinfo : EIATTR_KPARAM_INFO
	.align		4
.L_32:
        /*0008*/ 	.byte	0x04, 0x17
        /*000a*/ 	.short	(.L_34 - .L_33)
.L_33:
        /*000c*/ 	.word	0x00000000
        /*0010*/ 	.short	0x0002
        /*0012*/ 	.short	0x000c
        /*0014*/ 	.byte	0x00, 0xf0, 0x11, 0x00


	//----- nvinfo : EIATTR_KPARAM_INFO
	.align		4
.L_34:
        /*0018*/ 	.byte	0x04, 0x17
        /*001a*/ 	.short	(.L_36 - .L_35)
.L_35:
        /*001c*/ 	.word	0x00000000
        /*0020*/ 	.short	0x0001
        /*0022*/ 	.short	0x0008
        /*0024*/ 	.byte	0x00, 0xf0, 0x11, 0x00


	//----- nvinfo : EIATTR_KPARAM_INFO
	.align		4
.L_36:
        /*0028*/ 	.byte	0x04, 0x17
        /*002a*/ 	.short	(.L_38 - .L_37)
.L_37:
        /*002c*/ 	.word	0x00000000
        /*0030*/ 	.short	0x0000
        /*0032*/ 	.short	0x0000
        /*0034*/ 	.byte	0x00, 0xf5, 0x21, 0x00


	//----- nvinfo : EIATTR_SPARSE_MMA_MASK
	.align		4
.L_38:
        /*0038*/ 	.byte	0x03, 0x50
        /*003a*/ 	.short	0x0000


	//----- nvinfo : EIATTR_MAXREG_COUNT
	.align		4
        /*003c*/ 	.byte	0x03, 0x1b
        /*003e*/ 	.short	0x00ff


	//----- nvinfo : EIATTR_MERCURY_ISA_VERSION
	.align		4
        /*0040*/ 	.byte	0x03, 0x5f
        /*0042*/ 	.short	0x0101


	//----- nvinfo : EIATTR_VRC_CTA_INIT_COUNT
	.align		4
        /*0044*/ 	.byte	0x02, 0x4a
	.zero		1
	.zero		1


	//----- nvinfo : EIATTR_EXIT_INSTR_OFFSETS
	.align		4
        /*0048*/ 	.byte	0x04, 0x1c
        /*004a*/ 	.short	(.L_40 - .L_39)


	//   ....[0]....
.L_39:
        /*004c*/ 	.word	0x00000080


	//   ....[1]....
        /*0050*/ 	.word	0x00001b20


	//----- nvinfo : EIATTR_CRS_STACK_SIZE
	.align		4
.L_40:
        /*0054*/ 	.byte	0x04, 0x1e
        /*0056*/ 	.short	(.L_42 - .L_41)
.L_41:
        /*0058*/ 	.word	0x00000000


	//----- nvinfo : EIATTR_CBANK_PARAM_SIZE
	.align		4
.L_42:
        /*005c*/ 	.byte	0x03, 0x19
        /*005e*/ 	.short	0x0010


	//----- nvinfo : EIATTR_PARAM_CBANK
	.align		4
        /*0060*/ 	.byte	0x04, 0x0a
        /*0062*/ 	.short	(.L_44 - .L_43)
	.align		4
.L_43:
        /*0064*/ 	.word	index@(.nv.constant0._Z20extremeComputeKernelPfii)
        /*0068*/ 	.short	0x0380
        /*006a*/ 	.short	0x0010


	//----- nvinfo : EIATTR_SW_WAR
	.align		4
.L_44:
        /*006c*/ 	.byte	0x04, 0x36
        /*006e*/ 	.short	(.L_46 - .L_45)
.L_45:
        /*0070*/ 	.word	0x00000008
.L_46:


//--------------------- .nv.callgraph             --------------------------
	.section	.nv.callgraph,"",@"SHT_CUDA_CALLGRAPH"
	.align	4
	.sectionentsize	8
	.align		4
        /*0000*/ 	.word	0x00000000
	.align		4
        /*0004*/ 	.word	0xffffffff
	.align		4
        /*0008*/ 	.word	0x00000000
	.align		4
        /*000c*/ 	.word	0xfffffffe
	.align		4
        /*0010*/ 	.word	0x00000000
	.align		4
        /*0014*/ 	.word	0xfffffffd
	.align		4
        /*0018*/ 	.word	0x00000000
	.align		4
        /*001c*/ 	.word	0xfffffffc


//--------------------- .nv.constant4             --------------------------
	.section	.nv.constant4,"a",@progbits
	.align	8
	.align		8
.nv.constant4:
        /*0000*/ 	.dword	__cudart_i2opi_f


//--------------------- .text._Z19massiveMatrixKernelPfS_S_i --------------------------
	.section	.text._Z19massiveMatrixKernelPfS_S_i,"ax",@progbits
	.align	128
        .global         _Z19massiveMatrixKernelPfS_S_i
        .type           _Z19massiveMatrixKernelPfS_S_i,@function
        .size           _Z19massiveMatrixKernelPfS_S_i,(.L_x_25 - _Z19massiveMatrixKernelPfS_S_i)
        .other          _Z19massiveMatrixKernelPfS_S_i,@"STO_CUDA_ENTRY STV_DEFAULT"
_Z19massiveMatrixKernelPfS_S_i:
.text._Z19massiveMatrixKernelPfS_S_i:
[----:B------:R-:W-:Y:S01]  /*0000*/  LDC R1, c[0x0][0x37c] ;  /* 0x0000df00ff017b82 */ /* 0x000fe20000000800 */
[----:B------:R-:W0:Y:S07]  /*0010*/  S2R R3, SR_TID.X ;  /* 0x0000000000037919 */ /* 0x000e2e0000002100 */
[----:B------:R-:W0:Y:S01]  /*0020*/  LDC R0, c[0x0][0x360] ;  /* 0x0000d800ff007b82 */ /* 0x000e220000000800 */
[----:B------:R-:W1:Y:S01]  /*0030*/  LDCU UR20, c[0x0][0x398] ;  /* 0x00007300ff1477ac */ /* 0x000e620008000800 */
[----:B------:R-:W2:Y:S06]  /*0040*/  S2R R2, SR_TID.Y ;  /* 0x0000000000027919 */ /* 0x000eac0000002200 */
[----:B------:R-:W0:Y:S08]  /*0050*/  S2UR UR4, SR_CTAID.X ;  /* 0x00000000000479c3 */ /* 0x000e300000002500 */
[----:B------:R-:W2:Y:S08]  /*0060*/  S2UR UR5, SR_CTAID.Y ;  /* 0x00000000000579c3 */ /* 0x000eb00000002600 */
[----:B------:R-:W2:Y:S01]  /*0070*/  LDC R13, c[0x0][0x364] ;  /* 0x0000d900ff0d7b82 */ /* 0x000ea20000000800 */
[----:B0-----:R-:W-:-:S02]  /*0080*/  IMAD R0, R0, UR4, R3 ;  /* 0x0000000400007c24 */ /* 0x001fc4000f8e0203 */
[----:B--2---:R-:W-:-:S05]  /*0090*/  IMAD R13, R13, UR5, R2 ;  /* 0x000000050d0d7c24 */ /* 0x004fca000f8e0202 */
[----:B------:R-:W-:-:S04]  /*00a0*/  VIMNMX R2, PT, PT, R0, R13, !PT ;  /* 0x0000000d00027248 */ /* 0x000fc80007fe0100 */
[----:B-1----:R-:W-:-:S13]  /*00b0*/  ISETP.GE.AND P0, PT, R2, UR20, PT ;  /* 0x0000001402007c0c */ /* 0x002fda000bf06270 */
[----:B------:R-:W-:Y:S05]  /*00c0*/  @P0 EXIT ;  /* 0x000000000000094d */ /* 0x000fea0003800000 */
[----:B------:R-:W-:Y:S01]  /*00d0*/  UISETP.GE.U32.AND UP0, UPT, UR20, 0x8, UPT ;  /* 0x000000081400788c */ /* 0x000fe2000bf06070 */
[----:B------:R-:W-:Y:S02]  /*00e0*/  HFMA2 R12, -RZ, RZ, 0, 0 ;  /* 0x00000000ff0c7431 */ /* 0x000fe400000001ff */
[----:B------:R-:W-:Y:S01]  /*00f0*/  IMAD R13, R13, UR20, RZ ;  /* 0x000000140d0d7c24 */ /* 0x000fe2000f8e02ff */
[----:B------:R-:W-:Y:S01]  /*0100*/  UMOV UR4, URZ ;  /* 0x000000ff00047c82 */ /* 0x000fe20008000000 */
[----:B------:R-:W0:Y:S04]  /*0110*/  LDCU.64 UR18, c[0x0][0x358] ;  /* 0x00006b00ff1277ac */ /* 0x000e280008000a00 */
[----:B------:R-:W-:Y:S05]  /*0120*/  BRA.U !UP0, `(.L_x_0) ;  /* 0x0000000508047547 */ /* 0x000fea000b800000 */
[----:B------:R-:W1:Y:S01]  /*0130*/  LDCU.128 UR24, c[0x0][0x380] ;  /* 0x00007000ff1877ac */ /* 0x000e620008000c00 */
[----:B------:R-:W-:Y:S02]  /*0140*/  MOV R12, RZ ;  /* 0x000000ff000c7202 */ /* 0x000fe40000000f00 */
[----:B------:R-:W-:Y:S01]  /*0150*/  MOV R14, R0 ;  /* 0x00000000000e7202 */ /* 0x000fe20000000f00 */
[----:B------:R-:W-:-:S04]  /*0160*/  ULOP3.LUT UR4, UR20, 0x7ffffff8, URZ, 0xc0, !UPT ;  /* 0x7ffffff814047892 */ /* 0x000fc8000f8ec0ff */
[----:B------:R-:W-:Y:S01]  /*0170*/  UIADD3 UR5, UPT, UPT, -UR4, URZ, URZ ;  /* 0x000000ff04057290 */ /* 0x000fe2000fffe1ff */
[----:B-1----:R-:W-:Y:S01]  /*0180*/  MOV R2, UR24 ;  /* 0x0000001800027c02 */ /* 0x002fe20008000f00 */
[----:B------:R-:W-:Y:S01]  /*0190*/  UIMAD.WIDE UR6, UR20, 0x8, UR26 ;  /* 0x00000008140678a5 */ /* 0x000fe2000f8e021a */
[----:B------:R-:W-:Y:S01]  /*01a0*/  MOV R3, UR25 ;  /* 0x0000001900037c02 */ /* 0x000fe20008000f00 */
[----:B------:R-:W-:Y:S02]  /*01b0*/  UIMAD.WIDE UR8, UR20, 0xc, UR26 ;  /* 0x0000000c140878a5 */ /* 0x000fe4000f8e021a */
[----:B------:R-:W-:Y:S01]  /*01c0*/  UIMAD.WIDE UR10, UR20, 0x10, UR26 ;  /* 0x00000010140a78a5 */ /* 0x000fe2000f8e021a */
[----:B------:R-:W-:Y:S01]  /*01d0*/  IMAD.WIDE.U32 R2, R13, 0x4, R2 ;  /* 0x000000040d027825 */ /* 0x000fe200078e0002 */
[----:B------:R-:W-:Y:S02]  /*01e0*/  UIMAD.WIDE UR12, UR20, 0x14, UR26 ;  /* 0x00000014140c78a5 */ /* 0x000fe4000f8e021a */
[----:B------:R-:W-:Y:S01]  /*01f0*/  UIMAD.WIDE UR14, UR20, 0x18, UR26 ;  /* 0x00000018140e78a5 */ /* 0x000fe2000f8e021a */
[----:B------:R-:W-:Y:S01]  /*0200*/  IADD3 R2, P0, PT, R2, 0x10, RZ ;  /* 0x0000001002027810 */ /* 0x000fe20007f1e0ff */
[----:B------:R-:W-:-:S03]  /*0210*/  UIMAD.WIDE UR16, UR20, 0x1c, UR26 ;  /* 0x0000001c141078a5 */ /* 0x000fc6000f8e021a */
[----:B------:R-:W-:-:S09]  /*0220*/  IADD3.X R3, PT, PT, RZ, R3, RZ, P0, !PT ;  /* 0x00000003ff037210 */ /* 0x000fd200007fe4ff */
.L_x_1:
[----:B------:R-:W-:Y:S01]  /*0230*/  UIMAD.WIDE UR22, UR20, 0x4, UR26 ;  /* 0x00000004141678a5 */ /* 0x000fe2000f8e021a */
[----:B------:R-:W-:Y:S02]  /*0240*/  IMAD.MOV.U32 R23, RZ, RZ, 0x4 ;  /* 0x00000004ff177424 */ /* 0x000fe400078e00ff */
[----:B------:R-:W-:Y:S01]  /*0250*/  HFMA2 R11, -RZ, RZ, 0, 2.384185791015625e-07 ;  /* 0x00000004ff0b7431 */ /* 0x000fe200000001ff */
[----:B------:R-:W-:Y:S01]  /*0260*/  MOV R25, 0x4 ;  /* 0x0000000400197802 */ /* 0x000fe20000000f00 */
[----:B0-----:R-:W2:Y:S01]  /*0270*/  LDG.E R21, desc[UR18][R2.64+-0x10] ;  /* 0xfffff01202157981 */ /* 0x001ea2000c1e1900 */
[C---:B------:R-:W-:Y:S01]  /*0280*/  IMAD.WIDE R22, R14.reuse, R23, UR26 ;  /* 0x0000001a0e167e25 */ /* 0x040fe2000f8e0217 */
[----:B------:R-:W-:Y:S02]  /*0290*/  MOV R8, UR22 ;  /* 0x0000001600087c02 */ /* 0x000fe40008000f00 */
[----:B------:R-:W-:Y:S01]  /*02a0*/  MOV R9, UR23 ;  /* 0x0000001700097c02 */ /* 0x000fe20008000f00 */
[----:B------:R-:W3:Y:S02]  /*02b0*/  LDG.E R19, desc[UR18][R2.64+-0xc] ;  /* 0xfffff41202137981 */ /* 0x000ee4000c1e1900 */
[----:B------:R-:W-:-:S02]  /*02c0*/  IMAD.WIDE R8, R14, 0x4, R8 ;  /* 0x000000040e087825 */ /* 0x000fc400078e0208 */
[----:B------:R-:W2:Y:S01]  /*02d0*/  LDG.E R22, desc[UR18][R22.64] ;  /* 0x0000001216167981 */ /* 0x000ea2000c1e1900 */
[----:B------:R-:W-:Y:S01]  /*02e0*/  MOV R5, 0x4 ;  /* 0x0000000400057802 */ /* 0x000fe20000000f00 */
[C---:B------:R-:W-:Y:S02]  /*02f0*/  IMAD.WIDE R24, R14.reuse, R25, UR6 ;  /* 0x000000060e187e25 */ /* 0x040fe4000f8e0219 */
[----:B------:R0:W3:Y:S02]  /*0300*/  LDG.E R20, desc[UR18][R8.64] ;  /* 0x0000001208147981 */ /* 0x0000e4000c1e1900 */
[----:B------:R-:W-:Y:S02]  /*0310*/  IMAD.WIDE R10, R14, R11, UR8 ;  /* 0x000000080e0a7e25 */ /* 0x000fe4000f8e020b */
[----:B------:R-:W4:Y:S04]  /*0320*/  LDG.E R18, desc[UR18][R24.64] ;  /* 0x0000001218127981 */ /* 0x000f28000c1e1900 */
[----:B------:R-:W4:Y:S01]  /*0330*/  LDG.E R17, desc[UR18][R2.64+-0x8] ;  /* 0xfffff81202117981 */ /* 0x000f22000c1e1900 */
[----:B0-----:R-:W-:-:S02]  /*0340*/  HFMA2 R9, -RZ, RZ, 0, 2.384185791015625e-07 ;  /* 0x00000004ff097431 */ /* 0x001fc400000001ff */
[----:B------:R-:W-:Y:S01]  /*0350*/  IMAD.MOV.U32 R7, RZ, RZ, 0x4 ;  /* 0x00000004ff077424 */ /* 0x000fe200078e00ff */
[----:B------:R0:W5:Y:S01]  /*0360*/  LDG.E R16, desc[UR18][R10.64] ;  /* 0x000000120a107981 */ /* 0x000162000c1e1900 */
[----:B------:R-:W-:-:S03]  /*0370*/  IMAD.WIDE R4, R14, R5, UR10 ;  /* 0x0000000a0e047e25 */ /* 0x000fc6000f8e0205 */
[----:B------:R-:W5:Y:S01]  /*0380*/  LDG.E R15, desc[UR18][R2.64+-0x4] ;  /* 0xfffffc12020f7981 */ /* 0x000f62000c1e1900 */
[C---:B------:R-:W-:Y:S01]  /*0390*/  IMAD.WIDE R6, R14.reuse, R7, UR12 ;  /* 0x0000000c0e067e25 */ /* 0x040fe2000f8e0207 */
[----:B------:R-:W-:Y:S02]  /*03a0*/  MOV R27, 0x4 ;  /* 0x00000004001b7802 */ /* 0x000fe40000000f00 */
[----:B------:R1:W5:Y:S01]  /*03b0*/  LDG.E R4, desc[UR18][R4.64] ;  /* 0x0000001204047981 */ /* 0x000362000c1e1900 */
[----:B------:R-:W-:-:S03]  /*03c0*/  IMAD.WIDE R8, R14, R9, UR14 ;  /* 0x0000000e0e087e25 */ /* 0x000fc6000f8e0209 */
[----:B------:R-:W5:Y:S01]  /*03d0*/  LDG.E R23, desc[UR18][R2.64] ;  /* 0x0000001202177981 */ /* 0x000f62000c1e1900 */
[----:B0-----:R-:W-:-:S03]  /*03e0*/  IMAD.WIDE R10, R14, R27, UR16 ;  /* 0x000000100e0a7e25 */ /* 0x001fc6000f8e021b */
[----:B------:R-:W5:Y:S04]  /*03f0*/  LDG.E R7, desc[UR18][R6.64] ;  /* 0x0000001206077981 */ /* 0x000f68000c1e1900 */
[----:B------:R-:W5:Y:S04]  /*0400*/  LDG.E R24, desc[UR18][R2.64+0x4] ;  /* 0x0000041202187981 */ /* 0x000f68000c1e1900 */
[----:B------:R-:W5:Y:S04]  /*0410*/  LDG.E R8, desc[UR18][R8.64] ;  /* 0x0000001208087981 */ /* 0x000f68000c1e1900 */
[----:B------:R-:W5:Y:S04]  /*0420*/  LDG.E R25, desc[UR18][R2.64+0x8] ;  /* 0x0000081202197981 */ /* 0x000f68000c1e1900 */
[----:B------:R-:W5:Y:S04]  /*0430*/  LDG.E R10, desc[UR18][R10.64] ;  /* 0x000000120a0a7981 */ /* 0x000f68000c1e1900 */
[----:B------:R0:W5:Y:S01]  /*0440*/  LDG.E R27, desc[UR18][R2.64+0xc] ;  /* 0x00000c12021b7981 */ /* 0x000162000c1e1900 */
[----:B------:R-:W-:-:S04]  /*0450*/  UIADD3 UR5, UPT, UPT, UR5, 0x8, URZ ;  /* 0x0000000805057890 */ /* 0x000fc8000fffe0ff */
[----:B------:R-:W-:Y:S01]  /*0460*/  UISETP.NE.AND UP0, UPT, UR5, URZ, UPT ;  /* 0x000000ff0500728c */ /* 0x000fe2000bf05270 */
[----:B-1----:R-:W-:Y:S02]  /*0470*/  MOV R5, UR20 ;  /* 0x0000001400057c02 */ /* 0x002fe40008000f00 */
[----:B0-----:R-:W-:Y:S02]  /*0480*/  IADD3 R2, P0, PT, R2, 0x20, RZ ;  /* 0x0000002002027810 */ /* 0x001fe40007f1e0ff */
[----:B------:R-:W-:Y:S02]  /*0490*/  LEA R14, R5, R14, 0x3 ;  /* 0x0000000e050e7211 */ /* 0x000fe400078e18ff */
[----:B------:R-:W-:Y:S01]  /*04a0*/  IADD3.X R3, PT, PT, RZ, R3, RZ, P0, !PT ;  /* 0x00000003ff037210 */ /* 0x000fe200007fe4ff */
[----:B--2---:R-:W-:-:S04]  /*04b0*/  FFMA R22, R21, R22, R12 ;  /* 0x0000001615167223 */ /* 0x004fc8000000000c */
[----:B---3--:R-:W-:-:S04]  /*04c0*/  FFMA R20, R19, R20, R22 ;  /* 0x0000001413147223 */ /* 0x008fc80000000016 */
[----:B----4-:R-:W-:-:S04]  /*04d0*/  FFMA R18, R17, R18, R20 ;  /* 0x0000001211127223 */ /* 0x010fc80000000014 */
[----:B-----5:R-:W-:-:S04]  /*04e0*/  FFMA R16, R15, R16, R18 ;  /* 0x000000100f107223 */ /* 0x020fc80000000012 */
[----:B------:R-:W-:-:S04]  /*04f0*/  FFMA R23, R23, R4, R16 ;  /* 0x0000000417177223 */ /* 0x000fc80000000010 */
[----:B------:R-:W-:-:S04]  /*0500*/  FFMA R24, R24, R7, R23 ;  /* 0x0000000718187223 */ /* 0x000fc80000000017 */
[----:B------:R-:W-:-:S04]  /*0510*/  FFMA R8, R25, R8, R24 ;  /* 0x0000000819087223 */ /* 0x000fc80000000018 */
[----:B------:R-:W-:Y:S01]  /*0520*/  FFMA R12, R27, R10, R8 ;  /* 0x0000000a1b0c7223 */ /* 0x000fe20000000008 */
[----:B------:R-:W-:Y:S06]  /*0530*/  BRA.U UP0, `(.L_x_1) ;  /* 0xfffffffd003c7547 */ /* 0x000fec000b83ffff */
.L_x_0:
[----:B------:R-:W-:-:S04]  /*0540*/  ULOP3.LUT UR6, UR20, 0x7, URZ, 0xc0, !UPT ;  /* 0x0000000714067892 */ /* 0x000fc8000f8ec0ff */
[----:B------:R-:W-:-:S09]  /*0550*/  UISETP.NE.AND UP0, UPT, UR6, URZ, UPT ;  /* 0x000000ff0600728c */ /* 0x000fd2000bf05270 */
[----:B------:R-:W-:Y:S05]  /*0560*/  BRA.U !UP0, `(.L_x_2) ;  /* 0x0000000508387547 */ /* 0x000fea000b800000 */
[----:B------:R-:W-:Y:S02]  /*0570*/  UISETP.GE.U32.AND UP0, UPT, UR6, 0x4, UPT ;  /* 0x000000040600788c */ /* 0x000fe4000bf06070 */
[----:B------:R-:W-:-:S04]  /*0580*/  ULOP3.LUT UR5, UR20, 0x3, URZ, 0xc0, !UPT ;  /* 0x0000000314057892 */ /* 0x000fc8000f8ec0ff */
[----:B------:R-:W-:-:S03]  /*0590*/  UISETP.NE.AND UP1, UPT, UR5, URZ, UPT ;  /* 0x000000ff0500728c */ /* 0x000fc6000bf25270 */
[----:B------:R-:W-:Y:S08]  /*05a0*/  BRA.U !UP0, `(.L_x_3) ;  /* 0x00000001087c7547 */ /* 0x000ff0000b800000 */
[----:B------:R-:W1:Y:S01]  /*05b0*/  LDC.64 R6, c[0x0][0x388] ;  /* 0x0000e200ff067b82 */ /* 0x000e620000000a00 */
[----:B------:R-:W2:Y:S01]  /*05c0*/  LDCU.64 UR6, c[0x0][0x380] ;  /* 0x00007000ff0677ac */ /* 0x000ea20008000a00 */
[----:B------:R-:W-:Y:S01]  /*05d0*/  IMAD.U32 R9, RZ, RZ, UR4 ;  /* 0x00000004ff097e24 */ /* 0x000fe2000f8e00ff */
[C---:B------:R-:W-:Y:S02]  /*05e0*/  IADD3 R3, PT, PT, R13.reuse, UR4, RZ ;  /* 0x000000040d037c10 */ /* 0x040fe4000fffe0ff */
[----:B------:R-:W-:Y:S01]  /*05f0*/  IADD3 R10, P0, PT, R13, UR4, RZ ;  /* 0x000000040d0a7c10 */ /* 0x000fe2000ff1e0ff */
[----:B------:R-:W-:Y:S01]  /*0600*/  IMAD R9, R9, UR20, R0 ;  /* 0x0000001409097c24 */ /* 0x000fe2000f8e0200 */
[----:B------:R-:W-:Y:S01]  /*0610*/  MOV R11, UR20 ;  /* 0x00000014000b7c02 */ /* 0x000fe20008000f00 */
[----:B------:R-:W3:Y:S01]  /*0620*/  LDC.64 R4, c[0x0][0x380] ;  /* 0x0000e000ff047b82 */ /* 0x000ee20000000a00 */
[----:B------:R-:W-:Y:S01]  /*0630*/  MOV R15, UR20 ;  /* 0x00000014000f7c02 */ /* 0x000fe20008000f00 */
[----:B-1----:R-:W-:Y:S01]  /*0640*/  IMAD.WIDE R6, R9, 0x4, R6 ;  /* 0x0000000409067825 */ /* 0x002fe200078e0206 */
[----:B------:R-:W-:-:S05]  /*0650*/  MOV R9, UR20 ;  /* 0x0000001400097c02 */ /* 0x000fca0008000f00 */
[----:B------:R-:W-:Y:S02]  /*0660*/  IMAD.WIDE R8, R9, 0x4, R6 ;  /* 0x0000000409087825 */ /* 0x000fe400078e0206 */
[----:B0-----:R-:W4:Y:S02]  /*0670*/  LDG.E R6, desc[UR18][R6.64] ;  /* 0x0000001206067981 */ /* 0x001f24000c1e1900 */
[----:B---3--:R-:W-:Y:S01]  /*0680*/  IMAD.WIDE.U32 R4, R3, 0x4, R4 ;  /* 0x0000000403047825 */ /* 0x008fe200078e0004 */
[----:B------:R-:W-:Y:S01]  /*0690*/  IADD3.X R3, PT, PT, RZ, RZ, RZ, P0, !PT ;  /* 0x000000ffff037210 */ /* 0x000fe200007fe4ff */
[----:B------:R-:W3:Y:S01]  /*06a0*/  LDG.E R17, desc[UR18][R8.64] ;  /* 0x0000001208117981 */ /* 0x000ee2000c1e1900 */
[----:B--2---:R-:W-:-:S03]  /*06b0*/  LEA R2, P0, R10, UR6, 0x2 ;  /* 0x000000060a027c11 */ /* 0x004fc6000f8010ff */
[----:B------:R-:W4:Y:S01]  /*06c0*/  LDG.E R5, desc[UR18][R4.64] ;  /* 0x0000001204057981 */ /* 0x000f22000c1e1900 */
[----:B------:R-:W-:Y:S01]  /*06d0*/  LEA.HI.X R3, R10, UR7, R3, 0x2, P0 ;  /* 0x000000070a037c11 */ /* 0x000fe200080f1403 */
[----:B------:R-:W-:-:S04]  /*06e0*/  IMAD.WIDE R10, R11, 0x4, R8 ;  /* 0x000000040b0a7825 */ /* 0x000fc800078e0208 */
[----:B------:R-:W3:Y:S01]  /*06f0*/  LDG.E R16, desc[UR18][R2.64+0x4] ;  /* 0x0000041202107981 */ /* 0x000ee2000c1e1900 */
[----:B------:R-:W-:-:S03]  /*0700*/  IMAD.WIDE R14, R15, 0x4, R10 ;  /* 0x000000040f0e7825 */ /* 0x000fc600078e020a */
[----:B------:R-:W2:Y:S04]  /*0710*/  LDG.E R19, desc[UR18][R10.64] ;  /* 0x000000120a137981 */ /* 0x000ea8000c1e1900 */
[----:B------:R-:W2:Y:S04]  /*0720*/  LDG.E R18, desc[UR18][R2.64+0x8] ;  /* 0x0000081202127981 */ /* 0x000ea8000c1e1900 */
[----:B------:R-:W5:Y:S04]  /*0730*/  LDG.E R20, desc[UR18][R2.64+0xc] ;  /* 0x00000c1202147981 */ /* 0x000f68000c1e1900 */
[----:B------:R-:W5:Y:S01]  /*0740*/  LDG.E R14, desc[UR18][R14.64] ;  /* 0x000000120e0e7981 */ /* 0x000f62000c1e1900 */
[----:B------:R-:W-:Y:S01]  /*0750*/  UIADD3 UR4, UPT, UPT, UR4, 0x4, URZ ;  /* 0x0000000404047890 */ /* 0x000fe2000fffe0ff */
[----:B----4-:R-:W-:-:S04]  /*0760*/  FFMA R5, R5, R6, R12 ;  /* 0x0000000605057223 */ /* 0x010fc8000000000c */
[----:B---3--:R-:W-:-:S04]  /*0770*/  FFMA R5, R16, R17, R5 ;  /* 0x0000001110057223 */ /* 0x008fc80000000005 */
[----:B--2---:R-:W-:-:S04]  /*0780*/  FFMA R5, R18, R19, R5 ;  /* 0x0000001312057223 */ /* 0x004fc80000000005 */
[----:B-----5:R-:W-:-:S07]  /*0790*/  FFMA R12, R20, R14, R5 ;  /* 0x0000000e140c7223 */ /* 0x020fce0000000005 */
.L_x_3:
[----:B------:R-:W-:Y:S05]  /*07a0*/  BRA.U !UP1, `(.L_x_2) ;  /* 0x0000000109a87547 */ /* 0x000fea000b800000 */
[----:B------:R-:W-:Y:S01]  /*07b0*/  UISETP.NE.AND UP0, UPT, UR5, 0x1, UPT ;  /* 0x000000010500788c */ /* 0x000fe2000bf05270 */
[----:B------:R-:W-:Y:S01]  /*07c0*/  MOV R7, UR4 ;  /* 0x0000000400077c02 */ /* 0x000fe20008000f00 */
[----:B------:R-:W-:Y:S02]  /*07d0*/  ULOP3.LUT UR5, UR20, 0x1, URZ, 0xc0, !UPT ;  /* 0x0000000114057892 */ /* 0x000fe4000f8ec0ff */
[----:B------:R-:W-:Y:S02]  /*07e0*/  MOV R15, UR20 ;  /* 0x00000014000f7c02 */ /* 0x000fe40008000f00 */
[----:B------:R-:W-:Y:S01]  /*07f0*/  UISETP.NE.U32.AND UP1, UPT, UR5, 0x1, UPT ;  /* 0x000000010500788c */ /* 0x000fe2000bf25070 */
[----:B------:R-:W-:-:S04]  /*0800*/  PLOP3.LUT P1, PT, PT, PT, UP0, 0x80, 0x8 ;  /* 0x000000000008781c */ /* 0x000fc80003f2f008 */
[----:B------:R-:W1:Y:S01]  /*0810*/  @UP0 LDCU.128 UR8, c[0x0][0x380] ;  /* 0x00007000ff0807ac */ /* 0x000e620008000c00 */
[----:B------:R-:W-:Y:S01]  /*0820*/  PLOP3.LUT P0, PT, PT, PT, UP1, 0x80, 0x8 ;  /* 0x000000000008781c */ /* 0x000fe20003f0f018 */
[----:B------:R-:W2:Y:S04]  /*0830*/  @UP0 LDCU.64 UR6, c[0x0][0x380] ;  /* 0x00007000ff0607ac */ /* 0x000ea80008000a00 */
[----:B------:R-:W3:Y:S03]  /*0840*/  @!UP1 LDCU.128 UR12, c[0x0][0x380] ;  /* 0x00007000ff0c97ac */ /* 0x000ee60008000c00 */
[C---:B------:R-:W-:Y:S02]  /*0850*/  @P1 IADD3 R3, PT, PT, R13.reuse, UR4, RZ ;  /* 0x000000040d031c10 */ /* 0x040fe4000fffe0ff */
[----:B------:R-:W-:Y:S01]  /*0860*/  @P1 IADD3 R6, P2, PT, R13, UR4, RZ ;  /* 0x000000040d061c10 */ /* 0x000fe2000ff5e0ff */
[----:B------:R-:W-:Y:S01]  /*0870*/  @UP0 UIADD3 UR4, UPT, UPT, UR4, 0x2, URZ ;  /* 0x0000000204040890 */ /* 0x000fe2000fffe0ff */
[----:B-1----:R-:W-:Y:S01]  /*0880*/  MOV R11, UR9 ;  /* 0x00000009000b7c02 */ /* 0x002fe20008000f00 */
[----:B------:R-:W-:Y:S01]  /*0890*/  IMAD.U32 R10, RZ, RZ, UR8 ;  /* 0x00000008ff0a7e24 */ /* 0x000fe2000f8e00ff */
[----:B------:R-:W-:-:S02]  /*08a0*/  MOV R4, UR10 ;  /* 0x0000000a00047c02 */ /* 0x000fc40008000f00 */
[----:B------:R-:W-:Y:S01]  /*08b0*/  MOV R5, UR11 ;  /* 0x0000000b00057c02 */ /* 0x000fe20008000f00 */
[----:B------:R-:W-:-:S04]  /*08c0*/  @P1 IMAD.WIDE.U32 R10, R3, 0x4, R10 ;  /* 0x00000004030a1825 */ /* 0x000fc800078e000a */
[----:B------:R-:W-:Y:S01]  /*08d0*/  @P1 IMAD R3, R7, UR20, R0 ;  /* 0x0000001407031c24 */ /* 0x000fe2000f8e0200 */
[----:B------:R-:W-:Y:S01]  /*08e0*/  @P1 IADD3.X R7, PT, PT, RZ, RZ, RZ, P2, !PT ;  /* 0x000000ffff071210 */ /* 0x000fe200017fe4ff */
[----:B------:R-:W-:Y:S01]  /*08f0*/  IMAD.U32 R19, RZ, RZ, UR4 ;  /* 0x00000004ff137e24 */ /* 0x000fe2000f8e00ff */
[C---:B--2---:R-:W-:Y:S01]  /*0900*/  @P1 LEA R2, P2, R6.reuse, UR6, 0x2 ;  /* 0x0000000606021c11 */ /* 0x044fe2000f8410ff */
[----:B------:R-:W-:Y:S01]  /*0910*/  @P1 IMAD.WIDE R4, R3, 0x4, R4 ;  /* 0x0000000403041825 */ /* 0x000fe200078e0204 */
[----:B------:R-:W-:Y:S01]  /*0920*/  @!P0 IADD3 R17, PT, PT, R13, UR4, RZ ;  /* 0x000000040d118c10 */ /* 0x000fe2000fffe0ff */
[----:B0-----:R-:W2:Y:S01]  /*0930*/  @P1 LDG.E R11, desc[UR18][R10.64] ;  /* 0x000000120a0b1981 */ /* 0x001ea2000c1e1900 */
[----:B------:R-:W-:Y:S01]  /*0940*/  @P1 LEA.HI.X R3, R6, UR7, R7, 0x2, P2 ;  /* 0x0000000706031c11 */ /* 0x000fe200090f1407 */
[----:B------:R-:W-:Y:S01]  /*0950*/  @!P0 IMAD R19, R19, UR20, R0 ;  /* 0x0000001413138c24 */ /* 0x000fe2000f8e0200 */
[----:B---3--:R-:W-:Y:S01]  /*0960*/  MOV R6, UR12 ;  /* 0x0000000c00067c02 */ /* 0x008fe20008000f00 */
[----:B------:R-:W-:Y:S01]  /*0970*/  @P1 IMAD.WIDE R14, R15, 0x4, R4 ;  /* 0x000000040f0e1825 */ /* 0x000fe200078e0204 */
[----:B------:R-:W-:Y:S01]  /*0980*/  MOV R7, UR13 ;  /* 0x0000000d00077c02 */ /* 0x000fe20008000f00 */
[----:B------:R-:W2:Y:S01]  /*0990*/  @P1 LDG.E R4, desc[UR18][R4.64] ;  /* 0x0000001204041981 */ /* 0x000ea2000c1e1900 */
[----:B------:R-:W-:-:S02]  /*09a0*/  MOV R8, UR14 ;  /* 0x0000000e00087c02 */ /* 0x000fc40008000f00 */
[----:B------:R-:W-:Y:S01]  /*09b0*/  MOV R9, UR15 ;  /* 0x0000000f00097c02 */ /* 0x000fe20008000f00 */
[----:B------:R-:W-:Y:S01]  /*09c0*/  @!P0 IMAD.WIDE.U32 R6, R17, 0x4, R6 ;  /* 0x0000000411068825 */ /* 0x000fe200078e0006 */
[----:B------:R-:W3:Y:S03]  /*09d0*/  @P1 LDG.E R14, desc[UR18][R14.64] ;  /* 0x000000120e0e1981 */ /* 0x000ee6000c1e1900 */
[----:B------:R-:W-:Y:S01]  /*09e0*/  @!P0 IMAD.WIDE R8, R19, 0x4, R8 ;  /* 0x0000000413088825 */ /* 0x000fe200078e0208 */
[----:B------:R-:W3:Y:S04]  /*09f0*/  @P1 LDG.E R2, desc[UR18][R2.64+0x4] ;  /* 0x0000041202021981 */ /* 0x000ee8000c1e1900 */
[----:B------:R-:W4:Y:S04]  /*0a00*/  @!P0 LDG.E R7, desc[UR18][R6.64] ;  /* 0x0000001206078981 */ /* 0x000f28000c1e1900 */
[----:B------:R-:W4:Y:S01]  /*0a10*/  @!P0 LDG.E R8, desc[UR18][R8.64] ;  /* 0x0000001208088981 */ /* 0x000f22000c1e1900 */
[----:B--2---:R-:W-:-:S04]  /*0a20*/  @P1 FFMA R11, R11, R4, R12 ;  /* 0x000000040b0b1223 */ /* 0x004fc8000000000c */
[----:B---3--:R-:W-:-:S04]  /*0a30*/  @P1 FFMA R12, R2, R14, R11 ;  /* 0x0000000e020c1223 */ /* 0x008fc8000000000b */
[----:B----4-:R-:W-:-:S07]  /*0a40*/  @!P0 FFMA R12, R7, R8, R12 ;  /* 0x00000008070c8223 */ /* 0x010fce000000000c */
.L_x_2:
[----:B------:R-:W1:Y:S01]  /*0a50*/  LDC.64 R2, c[0x0][0x390] ;  /* 0x0000e400ff027b82 */ /* 0x000e620000000a00 */
[----:B------:R-:W-:-:S05]  /*0a60*/  IADD3 R13, PT, PT, R0, R13, RZ ;  /* 0x0000000d000d7210 */ /* 0x000fca0007ffe0ff */
[----:B-1----:R-:W-:-:S05]  /*0a70*/  IMAD.WIDE R2, R13, 0x4, R2 ;  /* 0x000000040d027825 */ /* 0x002fca00078e0202 */
[----:B0-----:R-:W-:Y:S01]  /*0a80*/  STG.E desc[UR18][R2.64], R12 ;  /* 0x0000000c02007986 */ /* 0x001fe2000c101912 */
[----:B------:R-:W-:Y:S05]  /*0a90*/  EXIT ;  /* 0x000000000000794d */ /* 0x000fea0003800000 */
.L_x_4:
[----:B------:R-:W-:-:S00]  /*0aa0*/  BRA `(.L_x_4) ;  /* 0xfffffffc00fc7947 */ /* 0x000fc0000383ffff */
[----:B------:R-:W-:-:S00]  /*0ab0*/  NOP ;  /* 0x0000000000007918 */ /* 0x000fc00000000000 */
        /* <DEDUP_REMOVED lines=12> */
.L_x_25:


//--------------------- .text._Z20extremeComputeKernelPfii --------------------------
	.section	.text._Z20extremeComputeKernelPfii,"ax",@progbits
	.align	128
        .global         _Z20extremeComputeKernelPfii
        .type           _Z20extremeComputeKernelPfii,@function
        .size           _Z20extremeComputeKernelPfii,(.L_x_24 - _Z20extremeComputeKernelPfii)
        .other          _Z20extremeComputeKernelPfii,@"STO_CUDA_ENTRY STV_DEFAULT"
_Z20extremeComputeKernelPfii:
.text._Z20extremeComputeKernelPfii:
[----:B------:R-:W0:Y:S01]  /*0000*/  LDC R1, c[0x0][0x37c] ;  /* 0x0000df00ff017b82 */ /* 0x000e220000000800 */
[----:B------:R-:W1:Y:S07]  /*0010*/  S2R R0, SR_TID.X ;  /* 0x0000000000007919 */ /* 0x000e6e0000002100 */
[----:B------:R-:W1:Y:S01]  /*0020*/  S2UR UR4, SR_CTAID.X ;  /* 0x00000000000479c3 */ /* 0x000e620000002500 */
[----:B------:R-:W2:Y:S01]  /*0030*/  LDCU UR5, c[0x0][0x388] ;  /* 0x00007100ff0577ac */ /* 0x000ea20008000800 */
[----:B0-----:R-:W-:-:S06]  /*0040*/  IADD3 R1, PT, PT, R1, -0x20, RZ ;  /* 0xffffffe001017810 */ /* 0x001fcc0007ffe0ff */
[----:B------:R-:W1:Y:S02]  /*0050*/  LDC R3, c[0x0][0x360] ;  /* 0x0000d800ff037b82 */ /* 0x000e640000000800 */
[----:B-1----:R-:W-:-:S05]  /*0060*/  IMAD R3, R3, UR4, R0 ;  /* 0x0000000403037c24 */ /* 0x002fca000f8e0200 */
[----:B--2---:R-:W-:-:S13]  /*0070*/  ISETP.GE.AND P0, PT, R3, UR5, PT ;  /* 0x0000000503007c0c */ /* 0x004fda000bf06270 */
[----:B------:R-:W-:Y:S05]  /*0080*/  @P0 EXIT ;  /* 0x000000000000094d */ /* 0x000fea0003800000 */
[----:B------:R-:W0:Y:S01]  /*0090*/  LDC.64 R6, c[0x0][0x380] ;  /* 0x0000e000ff067b82 */ /* 0x000e220000000a00 */
[----:B------:R-:W1:Y:S01]  /*00a0*/  LDCU.64 UR8, c[0x0][0x358] ;  /* 0x00006b00ff0877ac */ /* 0x000e620008000a00 */
[----:B------:R-:W2:Y:S01]  /*00b0*/  LDCU UR4, c[0x0][0x38c] ;  /* 0x00007180ff0477ac */ /* 0x000ea20008000800 */
[----:B0-----:R-:W-:-:S05]  /*00c0*/  IMAD.WIDE R6, R3, 0x4, R6 ;  /* 0x0000000403067825 */ /* 0x001fca00078e0206 */
[----:B-1----:R0:W5:Y:S01]  /*00d0*/  LDG.E R9, desc[UR8][R6.64] ;  /* 0x0000000806097981 */ /* 0x002162000c1e1900 */
[----:B--2---:R-:W-:-:S09]  /*00e0*/  UISETP.GE.AND UP0, UPT, UR4, 0x1, UPT ;  /* 0x000000010400788c */ /* 0x004fd2000bf06270 */
[----:B0-----:R-:W-:Y:S05]  /*00f0*/  BRA.U !UP0, `(.L_x_5) ;  /* 0x0000001908847547 */ /* 0x001fea000b800000 */
[----:B------:R-:W-:-:S05]  /*0100*/  UMOV UR4, URZ ;  /* 0x000000ff00047c82 */ /* 0x000fca0008000000 */
.L_x_21:
[----:B-----5:R-:W-:Y:S01]  /*0110*/  FMUL R5, R9, 1.1000000238418579102 ;  /* 0x3f8ccccd09057820 */ /* 0x020fe20000400000 */
[----:B------:R-:W-:Y:S03]  /*0120*/  BSSY.RECONVERGENT B0, `(.L_x_6) ;  /* 0x0000040000007945 */ /* 0x000fe60003800200 */
[C---:B------:R-:W-:Y:S01]  /*0130*/  FMUL R0, R5.reuse, 0.63661974668502807617 ;  /* 0x3f22f98305007820 */ /* 0x040fe20000400000 */
[----:B------:R-:W-:-:S05]  /*0140*/  FSETP.GE.AND P0, PT, |R5|, 105615, PT ;  /* 0x47ce47800500780b */ /* 0x000fca0003f06200 */
[----:B------:R-:W0:Y:S02]  /*0150*/  F2I.NTZ R0, R0 ;  /* 0x0000000000007305 */ /* 0x000e240000203100 */
[----:B0-----:R-:W-:-:S05]  /*0160*/  I2FP.F32.S32 R2, R0 ;  /* 0x0000000000027245 */ /* 0x001fca0000201400 */
[----:B------:R-:W-:-:S04]  /*0170*/  FFMA R3, R2, -1.5707962512969970703, R5 ;  /* 0xbfc90fda02037823 */ /* 0x000fc80000000005 */
[----:B------:R-:W-:-:S04]  /*0180*/  FFMA R3, R2, -7.5497894158615963534e-08, R3 ;  /* 0xb3a2216802037823 */ /* 0x000fc80000000003 */
[----:B------:R-:W-:Y:S01]  /*0190*/  FFMA R3, R2, -5.3903029534742383927e-15, R3 ;  /* 0xa7c234c502037823 */ /* 0x000fe20000000003 */
[----:B------:R-:W-:Y:S06]  /*01a0*/  @!P0 BRA `(.L_x_7) ;  /* 0x0000000000dc8947 */ /* 0x000fec0003800000 */
[----:B------:R-:W-:-:S13]  /*01b0*/  FSETP.NEU.AND P0, PT, |R5|, +INF , PT ;  /* 0x7f8000000500780b */ /* 0x000fda0003f0d200 */
[----:B------:R-:W-:Y:S01]  /*01c0*/  @!P0 FMUL R3, RZ, R5 ;  /* 0x00000005ff038220 */ /* 0x000fe20000400000 */
[----:B------:R-:W-:Y:S01]  /*01d0*/  @!P0 MOV R0, RZ ;  /* 0x000000ff00008202 */ /* 0x000fe20000000f00 */
[----:B------:R-:W-:Y:S06]  /*01e0*/  @!P0 BRA `(.L_x_7) ;  /* 0x0000000000cc8947 */ /* 0x000fec0003800000 */
[----:B------:R-:W-:Y:S01]  /*01f0*/  SHF.L.U32 R2, R5, 0x8, RZ ;  /* 0x0000000805027819 */ /* 0x000fe200000006ff */
[----:B------:R-:W-:Y:S01]  /*0200*/  IMAD.MOV.U32 R8, RZ, RZ, RZ ;  /* 0x000000ffff087224 */ /* 0x000fe200078e00ff */
[----:B------:R-:W-:Y:S01]  /*0210*/  MOV R0, R1 ;  /* 0x0000000100007202 */ /* 0x000fe20000000f00 */
[----:B------:R-:W0:Y:S01]  /*0220*/  LDCU.64 UR10, c[0x4][URZ] ;  /* 0x01000000ff0a77ac */ /* 0x000e220008000a00 */
[----:B------:R-:W-:Y:S01]  /*0230*/  LOP3.LUT R15, R2, 0x80000000, RZ, 0xfc, !PT ;  /* 0x80000000020f7812 */ /* 0x000fe200078efcff */
[----:B------:R-:W-:Y:S01]  /*0240*/  UMOV UR6, URZ ;  /* 0x000000ff00067c82 */ /* 0x000fe20008000000 */
[----:B------:R-:W-:-:S05]  /*0250*/  UMOV UR5, URZ ;  /* 0x000000ff00057c82 */ /* 0x000fca0008000000 */
.L_x_8:
[----:B0-----:R-:W-:Y:S02]  /*0260*/  MOV R10, UR10 ;  /* 0x0000000a000a7c02 */ /* 0x001fe40008000f00 */
[----:B------:R-:W-:-:S05]  /*0270*/  MOV R11, UR11 ;  /* 0x0000000b000b7c02 */ /* 0x000fca0008000f00 */
[----:B------:R-:W2:Y:S01]  /*0280*/  LDG.E.CONSTANT R2, desc[UR8][R10.64] ;  /* 0x000000080a027981 */ /* 0x000ea2000c1e9900 */
[----:B------:R-:W-:Y:S02]  /*0290*/  UIADD3 UR10, UP0, UPT, UR10, 0x4, URZ ;  /* 0x000000040a0a7890 */ /* 0x000fe4000ff1e0ff */
[----:B------:R-:W-:Y:S02]  /*02a0*/  UIADD3 UR5, UPT, UPT, UR5, 0x1, URZ ;  /* 0x0000000105057890 */ /* 0x000fe4000fffe0ff */
[----:B------:R-:W-:Y:S02]  /*02b0*/  UIADD3.X UR11, UPT, UPT, URZ, UR11, URZ, UP0, !UPT ;  /* 0x0000000bff0b7290 */ /* 0x000fe400087fe4ff */
[----:B------:R-:W-:Y:S01]  /*02c0*/  UISETP.NE.AND UP0, UPT, UR5, 0x6, UPT ;  /* 0x000000060500788c */ /* 0x000fe2000bf05270 */
[----:B--2---:R-:W-:-:S03]  /*02d0*/  IMAD.WIDE.U32 R2, R2, R15, RZ ;  /* 0x0000000f02027225 */ /* 0x004fc600078e00ff */
[----:B------:R-:W-:-:S04]  /*02e0*/  IADD3 R13, P0, PT, R2, R8, RZ ;  /* 0x00000008020d7210 */ /* 0x000fc80007f1e0ff */
[----:B------:R-:W-:Y:S01]  /*02f0*/  IADD3.X R8, PT, PT, R3, UR6, RZ, P0, !PT ;  /* 0x0000000603087c10 */ /* 0x000fe200087fe4ff */
[----:B------:R0:W-:Y:S02]  /*0300*/  STL [R0], R13 ;  /* 0x0000000d00007387 */ /* 0x0001e40000100800 */
[----:B0-----:R-:W-:Y:S01]  /*0310*/  VIADD R0, R0, 0x4 ;  /* 0x0000000400007836 */ /* 0x001fe20000000000 */
[----:B------:R-:W-:Y:S06]  /*0320*/  BRA.U UP0, `(.L_x_8) ;  /* 0xfffffffd00cc7547 */ /* 0x000fec000b83ffff */
[----:B------:R-:W-:Y:S01]  /*0330*/  SHF.R.U32.HI R4, RZ, 0x17, R5 ;  /* 0x00000017ff047819 */ /* 0x000fe20000011605 */
[----:B------:R0:W-:Y:S03]  /*0340*/  STL [R1+0x18], R8 ;  /* 0x0000180801007387 */ /* 0x0001e60000100800 */
[C---:B------:R-:W-:Y:S02]  /*0350*/  LOP3.LUT R0, R4.reuse, 0xe0, RZ, 0xc0, !PT ;  /* 0x000000e004007812 */ /* 0x040fe400078ec0ff */
[----:B------:R-:W-:Y:S02]  /*0360*/  LOP3.LUT P0, RZ, R4, 0x1f, RZ, 0xc0, !PT ;  /* 0x0000001f04ff7812 */ /* 0x000fe4000780c0ff */
[----:B------:R-:W-:-:S04]  /*0370*/  IADD3 R0, PT, PT, R0, -0x80, RZ ;  /* 0xffffff8000007810 */ /* 0x000fc80007ffe0ff */
[----:B------:R-:W-:-:S05]  /*0380*/  SHF.R.U32.HI R0, RZ, 0x5, R0 ;  /* 0x00000005ff007819 */ /* 0x000fca0000011600 */
[----:B------:R-:W-:-:S05]  /*0390*/  IMAD R12, R0, -0x4, R1 ;  /* 0xfffffffc000c7824 */ /* 0x000fca00078e0201 */
[----:B------:R-:W2:Y:S04]  /*03a0*/  LDL R0, [R12+0x18] ;  /* 0x000018000c007983 */ /* 0x000ea80000100800 */
[----:B------:R-:W2:Y:S04]  /*03b0*/  LDL R3, [R12+0x14] ;  /* 0x000014000c037983 */ /* 0x000ea80000100800 */
[----:B------:R-:W3:Y:S01]  /*03c0*/  @P0 LDL R2, [R12+0x10] ;  /* 0x000010000c020983 */ /* 0x000ee20000100800 */
[----:B------:R-:W-:Y:S01]  /*03d0*/  LOP3.LUT R4, R4, 0x1f, RZ, 0xc0, !PT ;  /* 0x0000001f04047812 */ /* 0x000fe200078ec0ff */
[----:B------:R-:W-:Y:S01]  /*03e0*/  UMOV UR6, 0x54442d19 ;  /* 0x54442d1900067882 */ /* 0x000fe20000000000 */
[----:B------:R-:W-:-:S02]  /*03f0*/  UMOV UR7, 0x3bf921fb ;  /* 0x3bf921fb00077882 */ /* 0x000fc40000000000 */
[-C--:B--2---:R-:W-:Y:S02]  /*0400*/  @P0 SHF.L.W.U32.HI R0, R3, R4.reuse, R0 ;  /* 0x0000000403000219 */ /* 0x084fe40000010e00 */
[----:B---3--:R-:W-:Y:S02]  /*0410*/  @P0 SHF.L.W.U32.HI R3, R2, R4, R3 ;  /* 0x0000000402030219 */ /* 0x008fe40000010e03 */
[----:B------:R-:W-:Y:S02]  /*0420*/  ISETP.GE.AND P0, PT, R5, RZ, PT ;  /* 0x000000ff0500720c */ /* 0x000fe40003f06270 */
[C---:B------:R-:W-:Y:S02]  /*0430*/  SHF.L.W.U32.HI R2, R3.reuse, 0x2, R0 ;  /* 0x0000000203027819 */ /* 0x040fe40000010e00 */
[----:B------:R-:W-:Y:S02]  /*0440*/  SHF.L.U32 R3, R3, 0x2, RZ ;  /* 0x0000000203037819 */ /* 0x000fe400000006ff */
[----:B------:R-:W-:-:S02]  /*0450*/  SHF.R.S32.HI R4, RZ, 0x1f, R2 ;  /* 0x0000001fff047819 */ /* 0x000fc40000011402 */
[----:B------:R-:W-:Y:S02]  /*0460*/  LOP3.LUT R5, R2, R5, RZ, 0x3c, !PT ;  /* 0x0000000502057212 */ /* 0x000fe400078e3cff */
[C---:B------:R-:W-:Y:S02]  /*0470*/  LOP3.LUT R10, R4.reuse, R3, RZ, 0x3c, !PT ;  /* 0x00000003040a7212 */ /* 0x040fe400078e3cff */
[----:B------:R-:W-:Y:S02]  /*0480*/  LOP3.LUT R11, R4, R2, RZ, 0x3c, !PT ;  /* 0x00000002040b7212 */ /* 0x000fe400078e3cff */
[----:B------:R-:W-:Y:S02]  /*0490*/  SHF.R.U32.HI R3, RZ, 0x1e, R0 ;  /* 0x0000001eff037819 */ /* 0x000fe40000011600 */
[----:B------:R-:W-:Y:S02]  /*04a0*/  ISETP.GE.AND P1, PT, R5, RZ, PT ;  /* 0x000000ff0500720c */ /* 0x000fe40003f26270 */
[----:B------:R-:W1:Y:S01]  /*04b0*/  I2F.F64.S64 R10, R10 ;  /* 0x0000000a000a7312 */ /* 0x000e620000301c00 */
[----:B------:R-:W-:-:S04]  /*04c0*/  LEA.HI R0, R2, R3, RZ, 0x1 ;  /* 0x0000000302007211 */ /* 0x000fc800078f08ff */
[----:B------:R-:W-:-:S05]  /*04d0*/  IADD3 R2, PT, PT, -R0, RZ, RZ ;  /* 0x000000ff00027210 */ /* 0x000fca0007ffe1ff */
[----:B------:R-:W-:Y:S01]  /*04e0*/  @!P0 IMAD.MOV.U32 R0, RZ, RZ, R2 ;  /* 0x000000ffff008224 */ /* 0x000fe200078e0002 */
[----:B-1----:R-:W-:-:S10]  /*04f0*/  DMUL R12, R10, UR6 ;  /* 0x000000060a0c7c28 */ /* 0x002fd40008000000 */
[----:B------:R-:W1:Y:S02]  /*0500*/  F2F.F32.F64 R12, R12 ;  /* 0x0000000c000c7310 */ /* 0x000e640000301000 */
[----:B01----:R-:W-:-:S07]  /*0510*/  FSEL R3, -R12, R12, !P1 ;  /* 0x0000000c0c037208 */ /* 0x003fce0004800100 */
.L_x_7:
[----:B------:R-:W-:Y:S05]  /*0520*/  BSYNC.RECONVERGENT B0 ;  /* 0x0000000000007941 */ /* 0x000fea0003800200 */
.L_x_6:
[----:B------:R-:W-:Y:S01]  /*0530*/  FMUL R9, R9, 0.89999997615814208984 ;  /* 0x3f66666609097820 */ /* 0x000fe20000400000 */
[----:B------:R-:W-:Y:S01]  /*0540*/  MOV R12, 0x37cbac00 ;  /* 0x37cbac00000c7802 */ /* 0x000fe20000000f00 */
[----:B------:R-:W-:Y:S02]  /*0550*/  HFMA2 R13, -RZ, RZ, 1.291015625, -0.052581787109375 ;  /* 0x3d2aaabbff0d7431 */ /* 0x000fe400000001ff */
[----:B------:R-:W-:Y:S01]  /*0560*/  FMUL R11, R3, R3 ;  /* 0x00000003030b7220 */ /* 0x000fe20000400000 */
[----:B------:R-:W-:Y:S01]  /*0570*/  FMUL R2, R9, 0.63661974668502807617 ;  /* 0x3f22f98309027820 */ /* 0x000fe20000400000 */
[C---:B------:R-:W-:Y:S01]  /*0580*/  LOP3.LUT R5, R0.reuse, 0x1, RZ, 0xc0, !PT ;  /* 0x0000000100057812 */ /* 0x040fe200078ec0ff */
[----:B------:R-:W-:Y:S01]  /*0590*/  BSSY.RECONVERGENT B0, `(.L_x_9) ;  /* 0x0000048000007945 */ /* 0x000fe20003800200 */
[----:B------:R-:W-:Y:S01]  /*05a0*/  FFMA R4, R11, R12, -0.0013887860113754868507 ;  /* 0xbab607ed0b047423 */ /* 0x000fe2000000000c */
[----:B------:R-:W-:Y:S02]  /*05b0*/  LOP3.LUT P1, RZ, R0, 0x2, RZ, 0xc0, !PT ;  /* 0x0000000200ff7812 */ /* 0x000fe4000782c0ff */
[----:B------:R-:W0:Y:S01]  /*05c0*/  F2I.NTZ R2, R2 ;  /* 0x0000000200027305 */ /* 0x000e220000203100 */
[----:B------:R-:W-:-:S02]  /*05d0*/  ISETP.NE.U32.AND P0, PT, R5, 0x1, PT ;  /* 0x000000010500780c */ /* 0x000fc40003f05070 */
[----:B------:R-:W-:Y:S02]  /*05e0*/  MOV R5, 0x3effffff ;  /* 0x3effffff00057802 */ /* 0x000fe40000000f00 */
[----:B------:R-:W-:Y:S02]  /*05f0*/  FSEL R4, R4, -0.00019574658654164522886, !P0 ;  /* 0xb94d415304047808 */ /* 0x000fe40004000000 */
[----:B------:R-:W-:Y:S02]  /*0600*/  FSEL R8, R13, 0.0083327032625675201416, !P0 ;  /* 0x3c0885e40d087808 */ /* 0x000fe40004000000 */
[----:B------:R-:W-:-:S03]  /*0610*/  FSEL R0, R3, 1, P0 ;  /* 0x3f80000003007808 */ /* 0x000fc60000000000 */
[----:B------:R-:W-:Y:S01]  /*0620*/  FFMA R4, R11, R4, R8 ;  /* 0x000000040b047223 */ /* 0x000fe20000000008 */
[----:B------:R-:W-:Y:S02]  /*0630*/  FSEL R8, -R5, -0.16666662693023681641, !P0 ;  /* 0xbe2aaaa805087808 */ /* 0x000fe40004000100 */
[----:B------:R-:W-:Y:S02]  /*0640*/  FSETP.GE.AND P0, PT, |R9|, 105615, PT ;  /* 0x47ce47800900780b */ /* 0x000fe40003f06200 */
[----:B0-----:R-:W-:Y:S01]  /*0650*/  I2FP.F32.S32 R10, R2 ;  /* 0x00000002000a7245 */ /* 0x001fe20000201400 */
[C---:B------:R-:W-:Y:S01]  /*0660*/  FFMA R4, R11.reuse, R4, R8 ;  /* 0x000000040b047223 */ /* 0x040fe20000000008 */
[----:B------:R-:W-:-:S03]  /*0670*/  FFMA R11, R11, R0, RZ ;  /* 0x000000000b0b7223 */ /* 0x000fc600000000ff */
[----:B------:R-:W-:Y:S01]  /*0680*/  FFMA R3, R10, -1.5707962512969970703, R9 ;  /* 0xbfc90fda0a037823 */ /* 0x000fe20000000009 */
[----:B------:R-:W-:-:S03]  /*0690*/  FFMA R14, R11, R4, R0 ;  /* 0x000000040b0e7223 */ /* 0x000fc60000000000 */
[----:B------:R-:W-:Y:S01]  /*06a0*/  FFMA R3, R10, -7.5497894158615963534e-08, R3 ;  /* 0xb3a221680a037823 */ /* 0x000fe20000000003 */
[----:B------:R-:W-:-:S03]  /*06b0*/  @P1 FADD R14, RZ, -R14 ;  /* 0x8000000eff0e1221 */ /* 0x000fc60000000000 */
[----:B------:R-:W-:Y:S01]  /*06c0*/  FFMA R0, R10, -5.3903029534742383927e-15, R3 ;  /* 0xa7c234c50a007823 */ /* 0x000fe20000000003 */
[----:B------:R-:W-:Y:S06]  /*06d0*/  @!P0 BRA `(.L_x_10) ;  /* 0x0000000000cc8947 */ /* 0x000fec0003800000 */
[----:B------:R-:W-:-:S13]  /*06e0*/  FSETP.NEU.AND P0, PT, |R9|, +INF , PT ;  /* 0x7f8000000900780b */ /* 0x000fda0003f0d200 */
[----:B------:R-:W-:Y:S01]  /*06f0*/  @!P0 FMUL R0, RZ, R9 ;  /* 0x00000009ff008220 */ /* 0x000fe20000400000 */
[----:B------:R-:W-:Y:S01]  /*0700*/  @!P0 IMAD.MOV.U32 R2, RZ, RZ, RZ ;  /* 0x000000ffff028224 */ /* 0x000fe200078e00ff */
[----:B------:R-:W-:Y:S06]  /*0710*/  @!P0 BRA `(.L_x_10) ;  /* 0x0000000000bc8947 */ /* 0x000fec0003800000 */
[----:B------:R-:W0:Y:S01]  /*0720*/  LDC.64 R2, c[0x4][RZ] ;  /* 0x01000000ff027b82 */ /* 0x000e220000000a00 */
[----:B------:R-:W-:Y:S01]  /*0730*/  SHF.L.U32 R0, R9, 0x8, RZ ;  /* 0x0000000809007819 */ /* 0x000fe200000006ff */
[----:B------:R-:W-:Y:S01]  /*0740*/  HFMA2 R8, -RZ, RZ, 0, 0 ;  /* 0x00000000ff087431 */ /* 0x000fe200000001ff */
[----:B------:R-:W-:Y:S01]  /*0750*/  MOV R4, RZ ;  /* 0x000000ff00047202 */ /* 0x000fe20000000f00 */
[----:B------:R-:W-:Y:S01]  /*0760*/  UMOV UR5, URZ ;  /* 0x000000ff00057c82 */ /* 0x000fe20008000000 */
[----:B------:R-:W-:-:S07]  /*0770*/  LOP3.LUT R19, R0, 0x80000000, RZ, 0xfc, !PT ;  /* 0x8000000000137812 */ /* 0x000fce00078efcff */
.L_x_11:
[----:B0-----:R-:W-:-:S06]  /*0780*/  IMAD.WIDE.U32 R10, R4, 0x4, R2 ;  /* 0x00000004040a7825 */ /* 0x001fcc00078e0002 */
[----:B------:R-:W2:Y:S01]  /*0790*/  LDG.E.CONSTANT R10, desc[UR8][R10.64] ;  /* 0x000000080a0a7981 */ /* 0x000ea2000c1e9900 */
[C---:B-1----:R-:W-:Y:S01]  /*07a0*/  IMAD R0, R4.reuse, 0x4, R1 ;  /* 0x0000000404007824 */ /* 0x042fe200078e0201 */
[----:B------:R-:W-:-:S04]  /*07b0*/  IADD3 R4, PT, PT, R4, 0x1, RZ ;  /* 0x0000000104047810 */ /* 0x000fc80007ffe0ff */
[----:B------:R-:W-:Y:S01]  /*07c0*/  ISETP.NE.AND P0, PT, R4, 0x6, PT ;  /* 0x000000060400780c */ /* 0x000fe20003f05270 */
[----:B--2---:R-:W-:-:S03]  /*07d0*/  IMAD.WIDE.U32 R16, R10, R19, RZ ;  /* 0x000000130a107225 */ /* 0x004fc600078e00ff */
[----:B------:R-:W-:-:S04]  /*07e0*/  IADD3 R15, P1, PT, R16, R8, RZ ;  /* 0x00000008100f7210 */ /* 0x000fc80007f3e0ff */
[----:B------:R-:W-:Y:S01]  /*07f0*/  IADD3.X R8, PT, PT, R17, UR5, RZ, P1, !PT ;  /* 0x0000000511087c10 */ /* 0x000fe20008ffe4ff */
[----:B------:R1:W-:Y:S04]  /*0800*/  STL [R0], R15 ;  /* 0x0000000f00007387 */ /* 0x0003e80000100800 */
[----:B------:R-:W-:Y:S05]  /*0810*/  @P0 BRA `(.L_x_11) ;  /* 0xfffffffc00d80947 */ /* 0x000fea000383ffff */
[----:B------:R-:W-:Y:S01]  /*0820*/  SHF.R.U32.HI R4, RZ, 0x17, R9 ;  /* 0x00000017ff047819 */ /* 0x000fe20000011609 */
[----:B------:R0:W-:Y:S03]  /*0830*/  STL [R1+0x18], R8 ;  /* 0x0000180801007387 */ /* 0x0001e60000100800 */
[C---:B-1----:R-:W-:Y:S02]  /*0840*/  LOP3.LUT R0, R4.reuse, 0xe0, RZ, 0xc0, !PT ;  /* 0x000000e004007812 */ /* 0x042fe400078ec0ff */
        /* <DEDUP_REMOVED lines=22> */
[----:B------:R-:W-:-:S05]  /*09b0*/  LEA.HI R2, R2, R3, RZ, 0x1 ;  /* 0x0000000302027211 */ /* 0x000fca00078f08ff */
[----:B------:R-:W-:-:S05]  /*09c0*/  IMAD.MOV R0, RZ, RZ, -R2 ;  /* 0x000000ffff007224 */ /* 0x000fca00078e0a02 */
[----:B------:R-:W-:Y:S01]  /*09d0*/  @!P0 MOV R2, R0 ;  /* 0x0000000000028202 */ /* 0x000fe20000000f00 */
[----:B-1----:R-:W-:-:S10]  /*09e0*/  DMUL R16, R10, UR6 ;  /* 0x000000060a107c28 */ /* 0x002fd40008000000 */
[----:B------:R-:W1:Y:S02]  /*09f0*/  F2F.F32.F64 R16, R16 ;  /* 0x0000001000107310 */ /* 0x000e640000301000 */
[----:B01----:R-:W-:-:S07]  /*0a00*/  FSEL R0, -R16, R16, !P1 ;  /* 0x0000001010007208 */ /* 0x003fce0004800100 */
.L_x_10:
[----:B------:R-:W-:Y:S05]  /*0a10*/  BSYNC.RECONVERGENT B0 ;  /* 0x0000000000007941 */ /* 0x000fea0003800200 */
.L_x_9:
[----:B------:R-:W-:Y:S01]  /*0a20*/  FMUL R3, R0, R0 ;  /* 0x0000000000037220 */ /* 0x000fe20000400000 */
[C---:B------:R-:W-:Y:S01]  /*0a30*/  LOP3.LUT R4, R2.reuse, 0x1, RZ, 0xc0, !PT ;  /* 0x0000000102047812 */ /* 0x040fe200078ec0ff */
[----:B------:R-:W-:Y:S01]  /*0a40*/  BSSY.RECONVERGENT B0, `(.L_x_12) ;  /* 0x000004b000007945 */ /* 0x000fe20003800200 */
[----:B------:R-:W-:Y:S01]  /*0a50*/  IADD3 R2, PT, PT, R2, 0x1, RZ ;  /* 0x0000000102027810 */ /* 0x000fe20007ffe0ff */
[----:B------:R-:W-:Y:S01]  /*0a60*/  FFMA R12, R3, R12, -0.0013887860113754868507 ;  /* 0xbab607ed030c7423 */ /* 0x000fe2000000000c */
[----:B------:R-:W-:Y:S02]  /*0a70*/  ISETP.NE.U32.AND P0, PT, R4, 0x1, PT ;  /* 0x000000010400780c */ /* 0x000fe40003f05070 */
[----:B------:R-:W-:Y:S02]  /*0a80*/  LOP3.LUT P1, RZ, R2, 0x2, RZ, 0xc0, !PT ;  /* 0x0000000202ff7812 */ /* 0x000fe4000782c0ff */
[----:B------:R-:W-:Y:S02]  /*0a90*/  FSEL R4, R13, 0.0083327032625675201416, P0 ;  /* 0x3c0885e40d047808 */ /* 0x000fe40000000000 */
[----:B------:R-:W-:-:S02]  /*0aa0*/  FSEL R12, R12, -0.00019574658654164522886, P0 ;  /* 0xb94d41530c0c7808 */ /* 0x000fc40000000000 */
[----:B------:R-:W-:Y:S02]  /*0ab0*/  FSEL R0, R0, 1, !P0 ;  /* 0x3f80000000007808 */ /* 0x000fe40004000000 */
[----:B------:R-:W-:Y:S01]  /*0ac0*/  FSEL R9, -R5, -0.16666662693023681641, P0 ;  /* 0xbe2aaaa805097808 */ /* 0x000fe20000000100 */
[C---:B------:R-:W-:Y:S02]  /*0ad0*/  FFMA R4, R3.reuse, R12, R4 ;  /* 0x0000000c03047223 */ /* 0x040fe40000000004 */
[C---:B------:R-:W-:Y:S02]  /*0ae0*/  FFMA R5, R3.reuse, R0, RZ ;  /* 0x0000000003057223 */ /* 0x040fe400000000ff */
[----:B------:R-:W-:-:S04]  /*0af0*/  FFMA R4, R3, R4, R9 ;  /* 0x0000000403047223 */ /* 0x000fc80000000009 */
[----:B------:R-:W-:-:S04]  /*0b00*/  FFMA R5, R5, R4, R0 ;  /* 0x0000000405057223 */ /* 0x000fc80000000000 */
[----:B------:R-:W-:-:S04]  /*0b10*/  @P1 FADD R5, RZ, -R5 ;  /* 0x80000005ff051221 */ /* 0x000fc80000000000 */
[----:B------:R-:W-:-:S04]  /*0b20*/  FMUL R14, R14, R5 ;  /* 0x000000050e0e7220 */ /* 0x000fc80000400000 */
[----:B------:R-:W-:-:S04]  /*0b30*/  FMUL R5, R14, 0.10000000149011611938 ;  /* 0x3dcccccd0e057820 */ /* 0x000fc80000400000 */
        /* <DEDUP_REMOVED lines=12> */
[----:B------:R-:W0:Y:S01]  /*0c00*/  LDC.64 R12, c[0x4][RZ] ;  /* 0x01000000ff0c7b82 */ /* 0x000e220000000a00 */
[----:B------:R-:W-:Y:S02]  /*0c10*/  IMAD.SHL.U32 R0, R5, 0x100, RZ ;  /* 0x0000010005007824 */ /* 0x000fe400078e00ff */
[----:B------:R-:W-:Y:S01]  /*0c20*/  HFMA2 R8, -RZ, RZ, 0, 0 ;  /* 0x00000000ff087431 */ /* 0x000fe200000001ff */
[----:B------:R-:W-:Y:S01]  /*0c30*/  MOV R4, RZ ;  /* 0x000000ff00047202 */ /* 0x000fe20000000f00 */
[----:B------:R-:W-:Y:S01]  /*0c40*/  UMOV UR5, URZ ;  /* 0x000000ff00057c82 */ /* 0x000fe20008000000 */
[----:B------:R-:W-:-:S07]  /*0c50*/  LOP3.LUT R15, R0, 0x80000000, RZ, 0xfc, !PT ;  /* 0x80000000000f7812 */ /* 0x000fce00078efcff */
.L_x_14:
[----:B0-----:R-:W-:-:S06]  /*0c60*/  IMAD.WIDE.U32 R2, R4, 0x4, R12 ;  /* 0x0000000404027825 */ /* 0x001fcc00078e000c */
[----:B------:R-:W2:Y:S01]  /*0c70*/  LDG.E.CONSTANT R2, desc[UR8][R2.64] ;  /* 0x0000000802027981 */ /* 0x000ea2000c1e9900 */
[C---:B-1----:R-:W-:Y:S01]  /*0c80*/  LEA R0, R4.reuse, R1, 0x2 ;  /* 0x0000000104007211 */ /* 0x042fe200078e10ff */
[----:B------:R-:W-:-:S05]  /*0c90*/  VIADD R4, R4, 0x1 ;  /* 0x0000000104047836 */ /* 0x000fca0000000000 */
        /* <DEDUP_REMOVED lines=30> */
[----:B------:R-:W0:Y:S01]  /*0e80*/  I2F.F64.S64 R10, R10 ;  /* 0x0000000a000a7312 */ /* 0x000e220000301c00 */
[----:B------:R-:W-:-:S04]  /*0e90*/  LEA.HI R0, R2, R3, RZ, 0x1 ;  /* 0x0000000302007211 */ /* 0x000fc800078f08ff */
[----:B------:R-:W-:-:S05]  /*0ea0*/  IADD3 R2, PT, PT, -R0, RZ, RZ ;  /* 0x000000ff00027210 */ /* 0x000fca0007ffe1ff */
[----:B------:R-:W-:Y:S01]  /*0eb0*/  @!P0 IMAD.MOV.U32 R0, RZ, RZ, R2 ;  /* 0x000000ffff008224 */ /* 0x000fe200078e0002 */
[----:B0-----:R-:W-:-:S10]  /*0ec0*/  DMUL R8, R10, UR6 ;  /* 0x000000060a087c28 */ /* 0x001fd40008000000 */
[----:B------:R-:W0:Y:S02]  /*0ed0*/  F2F.F32.F64 R8, R8 ;  /* 0x0000000800087310 */ /* 0x000e240000301000 */
[----:B0-----:R-:W-:-:S07]  /*0ee0*/  FSEL R2, -R8, R8, !P1 ;  /* 0x0000000808027208 */ /* 0x001fce0004800100 */
.L_x_13:
[----:B------:R-:W-:Y:S05]  /*0ef0*/  BSYNC.RECONVERGENT B0 ;  /* 0x0000000000007941 */ /* 0x000fea0003800200 */
.L_x_12:
[----:B------:R-:W-:Y:S01]  /*0f00*/  FADD R14, R14, R14 ;  /* 0x0000000e0e0e7221 */ /* 0x000fe20000000000 */
[----:B------:R-:W-:Y:S01]  /*0f10*/  MOV R8, 0x3b2090aa ;  /* 0x3b2090aa00087802 */ /* 0x000fe20000000f00 */
[----:B------:R-:W-:Y:S01]  /*0f20*/  HFMA2 R11, -RZ, RZ, 3.7421875, 0 ;  /* 0x437c0000ff0b7431 */ /* 0x000fe200000001ff */
[----:B------:R-:W-:Y:S01]  /*0f30*/  MOV R10, R2 ;  /* 0x00000002000a7202 */ /* 0x000fe20000000f00 */
[----:B------:R-:W0:Y:S01]  /*0f40*/  MUFU.RCP R3, |R14| ;  /* 0x4000000e00037308 */ /* 0x000e220000001000 */
[----:B------:R-:W-:Y:S01]  /*0f50*/  FSETP.GT.AND P0, PT, |R14|, 1, PT ;  /* 0x3f8000000e00780b */ /* 0x000fe20003f04200 */
[----:B------:R-:W-:Y:S01]  /*0f60*/  BSSY.RECONVERGENT B0, `(.L_x_15) ;  /* 0x0000085000007945 */ /* 0x000fe20003800200 */
[C---:B------:R-:W-:Y:S01]  /*0f70*/  FSETP.NEU.AND P1, PT, |R10|.reuse, 0.00049096695147454738617, PT ;  /* 0x3a00b43c0a00780b */ /* 0x040fe20003f2d200 */
[----:B------:R-:W-:Y:S01]  /*0f80*/  FMUL R2, R10, R10 ;  /* 0x0000000a0a027220 */ /* 0x000fe20000400000 */
[----:B------:R-:W-:-:S04]  /*0f90*/  LOP3.LUT R0, R0, 0x1, RZ, 0xc0, !PT ;  /* 0x0000000100007812 */ /* 0x000fc800078ec0ff */
[----:B------:R-:W-:Y:S01]  /*0fa0*/  ISETP.NE.U32.AND P2, PT, R0, 0x1, PT ;  /* 0x000000010000780c */ /* 0x000fe20003f45070 */
[----:B------:R-:W-:Y:S01]  /*0fb0*/  IMAD.MOV.U32 R0, RZ, RZ, 0x3f6ee581 ;  /* 0x3f6ee581ff007424 */ /* 0x000fe200078e00ff */
[----:B0-----:R-:W-:Y:S01]  /*0fc0*/  FSEL R4, R3, |R14|, P0 ;  /* 0x4000000e03047208 */ /* 0x001fe20000000000 */
[----:B------:R-:W-:-:S04]  /*0fd0*/  HFMA2 R3, -RZ, RZ, 1.0244140625, 0 ;  /* 0x3c190000ff037431 */ /* 0x000fc800000001ff */
[----:B------:R-:W-:-:S04]  /*0fe0*/  FMUL R5, R4, R4 ;  /* 0x0000000404057220 */ /* 0x000fc80000400000 */
[----:B------:R-:W-:Y:S01]  /*0ff0*/  FFMA R8, R5, R8, -0.014396979473531246185 ;  /* 0xbc6be14f05087423 */ /* 0x000fe20000000008 */
[----:B------:R-:W-:-:S03]  /*1000*/  FFMA R3, R2, R3, 0.003265380859375 ;  /* 0x3b56000002037423 */ /* 0x000fc60000000003 */
[----:B------:R-:W-:Y:S01]  /*1010*/  FFMA R8, R5, R8, 0.039849750697612762451 ;  /* 0x3d23397e05087423 */ /* 0x000fe20000000008 */
[----:B------:R-:W-:-:S03]  /*1020*/  FFMA R3, R2, R3, 0.0242919921875 ;  /* 0x3cc7000002037423 */ /* 0x000fc60000000003 */
[----:B------:R-:W-:Y:S01]  /*1030*/  FFMA R8, R5, R8, -0.072529748082160949707 ;  /* 0xbd948a7a05087423 */ /* 0x000fe20000000008 */
[----:B------:R-:W-:-:S03]  /*1040*/  FFMA R3, R2, R3, 0.053466796875 ;  /* 0x3d5b000002037423 */ /* 0x000fc60000000003 */
[----:B------:R-:W-:Y:S01]  /*1050*/  FFMA R8, R5, R8, 0.10518480092287063599 ;  /* 0x3dd76b2105087423 */ /* 0x000fe20000000008 */
[----:B------:R-:W-:-:S03]  /*1060*/  FFMA R3, R2, R3, 0.13337790966033935547 ;  /* 0x3e08943802037423 */ /* 0x000fc60000000003 */
[C---:B------:R-:W-:Y:S01]  /*1070*/  FFMA R8, R5.reuse, R8, -0.14171802997589111328 ;  /* 0xbe111e8805087423 */ /* 0x040fe20000000008 */
[C---:B------:R-:W-:Y:S01]  /*1080*/  FFMA R3, R2.reuse, R3, 0.33333230018615722656 ;  /* 0x3eaaaa8802037423 */ /* 0x040fe20000000003 */
[----:B------:R-:W-:Y:S02]  /*1090*/  FMUL R2, R2, R10 ;  /* 0x0000000a02027220 */ /* 0x000fe40000400000 */
[----:B------:R-:W-:Y:S02]  /*10a0*/  FFMA R8, R5, R8, 0.19988775253295898438 ;  /* 0x3e4caf6005087423 */ /* 0x000fe40000000008 */
[----:B------:R-:W-:Y:S02]  /*10b0*/  @P1 FFMA R10, R3, R2, R10 ;  /* 0x00000002030a1223 */ /* 0x000fe4000000000a */
[----:B------:R-:W-:Y:S01]  /*10c0*/  FFMA R8, R5, R8, -0.33332940936088562012 ;  /* 0xbeaaaa2705087423 */ /* 0x000fe20000000008 */
[----:B------:R-:W-:-:S03]  /*10d0*/  MOV R3, 0x3e055027 ;  /* 0x3e05502700037802 */ /* 0x000fc60000000f00 */
[----:B------:R-:W-:Y:S01]  /*10e0*/  FMUL R5, R5, R8 ;  /* 0x0000000805057220 */ /* 0x000fe20000400000 */
[----:B------:R-:W0:Y:S03]  /*10f0*/  @!P2 MUFU.RCP R10, -R10 ;  /* 0x8000000a000aa308 */ /* 0x000e260000001000 */
[----:B------:R-:W-:-:S04]  /*1100*/  FFMA R5, R4, R5, R4 ;  /* 0x0000000504057223 */ /* 0x000fc80000000004 */
[----:B------:R-:W-:Y:S01]  /*1110*/  @P0 FFMA R5, R0, 1.6832555532455444336, -R5 ;  /* 0x3fd774eb00050823 */ /* 0x000fe20000000805 */
[----:B------:R-:W-:-:S04]  /*1120*/  FSETP.NAN.AND P0, PT, |R14|, |R14|, PT ;  /* 0x4000000e0e00720b */ /* 0x000fc80003f08200 */
[----:B------:R-:W-:-:S04]  /*1130*/  LOP3.LUT R14, R5, 0x80000000, R14, 0xb8, !PT ;  /* 0x80000000050e7812 */ /* 0x000fc800078eb80e */
[----:B------:R-:W-:Y:S01]  /*1140*/  FSEL R14, R14, R5, !P0 ;  /* 0x000000050e0e7208 */ /* 0x000fe20004000000 */
[----:B------:R-:W-:-:S04]  /*1150*/  IMAD.MOV.U32 R5, RZ, RZ, 0x3bbb989d ;  /* 0x3bbb989dff057424 */ /* 0x000fc800078e00ff */
[----:B0-----:R-:W-:-:S04]  /*1160*/  FADD R14, R10, R14 ;  /* 0x0000000e0a0e7221 */ /* 0x001fc80000000000 */
[C---:B------:R-:W-:Y:S01]  /*1170*/  FMUL R2, R14.reuse, 10 ;  /* 0x412000000e027820 */ /* 0x040fe20000400000 */
[----:B------:R-:W-:-:S03]  /*1180*/  FMUL R14, R14, 0.0099999997764825820923 ;  /* 0x3c23d70a0e0e7820 */ /* 0x000fc60000400000 */
[----:B------:R-:W-:-:S05]  /*1190*/  FADD R2, |R2|, 1 ;  /* 0x3f80000002027421 */ /* 0x000fca0000000200 */
[C---:B------:R-:W-:Y:S02]  /*11a0*/  IADD3 R0, PT, PT, R2.reuse, -0x3f2aaaab, RZ ;  /* 0xc0d5555502007810 */ /* 0x040fe40007ffe0ff */
[----:B------:R-:W-:Y:S02]  /*11b0*/  ISETP.GT.U32.AND P0, PT, R2, 0x7f7fffff, PT ;  /* 0x7f7fffff0200780c */ /* 0x000fe40003f04070 */
[----:B------:R-:W-:-:S04]  /*11c0*/  LOP3.LUT R9, R0, 0xff800000, RZ, 0xc0, !PT ;  /* 0xff80000000097812 */ /* 0x000fc800078ec0ff */
[----:B------:R-:W-:-:S05]  /*11d0*/  IADD3 R0, PT, PT, R2, -R9, RZ ;  /* 0x8000000902007210 */ /* 0x000fca0007ffe0ff */
[----:B------:R-:W-:Y:S01]  /*11e0*/  FADD R4, R0, -1 ;  /* 0xbf80000000047421 */ /* 0x000fe20000000000 */
[----:B------:R-:W-:-:S03]  /*11f0*/  FFMA.SAT R0, R14, R5, 0.5 ;  /* 0x3f0000000e007423 */ /* 0x000fc60000002005 */
[----:B------:R-:W-:-:S04]  /*1200*/  FFMA R3, R4, -R3, 0.14084610342979431152 ;  /* 0x3e1039f604037423 */ /* 0x000fc80000000803 */
[----:B------:R-:W-:-:S04]  /*1210*/  FFMA R3, R4, R3, -0.12148627638816833496 ;  /* 0xbdf8cdcc04037423 */ /* 0x000fc80000000003 */
[----:B------:R-:W-:-:S04]  /*1220*/  FFMA R3, R4, R3, 0.13980610668659210205 ;  /* 0x3e0f295504037423 */ /* 0x000fc80000000003 */
[----:B------:R-:W-:-:S04]  /*1230*/  FFMA R3, R4, R3, -0.16684235632419586182 ;  /* 0xbe2ad8b904037423 */ /* 0x000fc80000000003 */
[----:B------:R-:W-:-:S04]  /*1240*/  FFMA R3, R4, R3, 0.20012299716472625732 ;  /* 0x3e4ced0b04037423 */ /* 0x000fc80000000003 */
[----:B------:R-:W-:Y:S01]  /*1250*/  FFMA R5, R4, R3, -0.24999669194221496582 ;  /* 0xbe7fff2204057423 */ /* 0x000fe20000000003 */
[----:B------:R-:W-:Y:S01]  /*1260*/  FFMA.RM R3, R0, R11, 12582913 ;  /* 0x4b40000100037423 */ /* 0x000fe2000000400b */
[----:B------:R-:W-:Y:S02]  /*1270*/  I2FP.F32.S32 R0, R9 ;  /* 0x0000000900007245 */ /* 0x000fe40000201400 */
[----:B------:R-:W-:Y:S01]  /*1280*/  FFMA R11, R4, R5, 0.33333182334899902344 ;  /* 0x3eaaaa78040b7423 */ /* 0x000fe20000000005 */
[----:B------:R-:W-:Y:S01]  /*1290*/  FADD R5, R3, -12583039 ;  /* 0xcb40007f03057421 */ /* 0x000fe20000000000 */
[----:B------:R-:W-:Y:S01]  /*12a0*/  MOV R9, 0x7f800000 ;  /* 0x7f80000000097802 */ /* 0x000fe20000000f00 */
[----:B------:R-:W-:Y:S01]  /*12b0*/  FFMA R0, R0, 1.1920928955078125e-07, RZ ;  /* 0x3400000000007823 */ /* 0x000fe200000000ff */
[----:B------:R-:W-:Y:S01]  /*12c0*/  FFMA R11, R4, R11, -0.5 ;  /* 0xbf000000040b7423 */ /* 0x000fe2000000000b */
[----:B------:R-:W-:-:S03]  /*12d0*/  FFMA R5, R14, 1.4426950216293334961, -R5 ;  /* 0x3fb8aa3b0e057823 */ /* 0x000fc60000000805 */
[----:B------:R-:W-:Y:S01]  /*12e0*/  FMUL R11, R4, R11 ;  /* 0x0000000b040b7220 */ /* 0x000fe20000400000 */
[----:B------:R-:W-:-:S03]  /*12f0*/  FFMA R5, R14, 1.925963033500011079e-08, R5 ;  /* 0x32a570600e057823 */ /* 0x000fc60000000005 */
[----:B------:R-:W-:Y:S01]  /*1300*/  FFMA R11, R4, R11, R4 ;  /* 0x0000000b040b7223 */ /* 0x000fe20000000004 */
[----:B------:R-:W-:Y:S02]  /*1310*/  IMAD.MOV.U32 R4, RZ, RZ, 0x3f800000 ;  /* 0x3f800000ff047424 */ /* 0x000fe400078e00ff */
[----:B------:R-:W0:Y:S01]  /*1320*/  MUFU.EX2 R5, R5 ;  /* 0x0000000500057308 */ /* 0x000e220000000800 */
[----:B------:R-:W-:Y:S01]  /*1330*/  FFMA R0, R0, 0.69314718246459960938, R11 ;  /* 0x3f31721800007823 */ /* 0x000fe2000000000b */
[C---:B------:R-:W-:Y:S01]  /*1340*/  @P0 FFMA R0, R2.reuse, R9, +INF ;  /* 0x7f80000002000423 */ /* 0x040fe20000000009 */
[----:B------:R-:W-:Y:S02]  /*1350*/  FSETP.NEU.AND P0, PT, R2, RZ, PT ;  /* 0x000000ff0200720b */ /* 0x000fe40003f0d000 */
[----:B------:R-:W-:Y:S02]  /*1360*/  SHF.L.U32 R2, R3, 0x17, RZ ;  /* 0x0000001703027819 */ /* 0x000fe400000006ff */
[----:B------:R-:W-:-:S05]  /*1370*/  FSEL R3, R0, -INF , P0 ;  /* 0xff80000000037808 */ /* 0x000fca0000000000 */
[----:B0-----:R-:W-:-:S04]  /*1380*/  FFMA R2, R2, R5, -R3 ;  /* 0x0000000502027223 */ /* 0x001fc80000000803 */
[----:B------:R-:W-:-:S05]  /*1390*/  FADD R3, |R2|, 0.10000000149011611938 ;  /* 0x3dcccccd02037421 */ /* 0x000fca0000000200 */
[----:B------:R-:W-:-:S13]  /*13a0*/  FSETP.NEU.AND P0, PT, R3, 1, PT ;  /* 0x3f8000000300780b */ /* 0x000fda0003f0d000 */
[----:B------:R-:W-:Y:S05]  /*13b0*/  @!P0 BRA `(.L_x_16) ;  /* 0x0000000000fc8947 */ /* 0x000fea0003800000 */
[----:B------:R-:W-:-:S13]  /*13c0*/  FSETP.NAN.AND P0, PT, R3, R3, PT ;  /* 0x000000030300720b */ /* 0x000fda0003f08000 */
[----:B------:R-:W-:Y:S01]  /*13d0*/  @P0 FADD R4, R3, 0.33000001311302185059 ;  /* 0x3ea8f5c303040421 */ /* 0x000fe20000000000 */
[----:B------:R-:W-:Y:S06]  /*13e0*/  @P0 BRA `(.L_x_16) ;  /* 0x0000000000f00947 */ /* 0x000fec0003800000 */
[----:B------:R-:W-:-:S13]  /*13f0*/  FSETP.NEU.AND P0, PT, R3, +INF , PT ;  /* 0x7f8000000300780b */ /* 0x000fda0003f0d000 */
[----:B------:R-:W-:-:S05]  /*1400*/  @!P0 FADD R4, R3, R3 ;  /* 0x0000000303048221 */ /* 0x000fca0000000000 */
[----:B------:R-:W-:Y:S01]  /*1410*/  @!P0 LOP3.LUT R4, R4, 0x7fffffff, RZ, 0xc0, !PT ;  /* 0x7fffffff04048812 */ /* 0x000fe200078ec0ff */
[----:B------:R-:W-:Y:S06]  /*1420*/  @!P0 BRA `(.L_x_16) ;  /* 0x0000000000e08947 */ /* 0x000fec0003800000 */
[----:B------:R-:W-:Y:S01]  /*1430*/  IADD3 R0, PT, PT, R3, -0x3f3504f3, RZ ;  /* 0xc0cafb0d03007810 */ /* 0x000fe20007ffe0ff */
[----:B------:R-:W-:Y:S01]  /*1440*/  HFMA2 R13, -RZ, RZ, 0.771484375, 0.21533203125 ;  /* 0x3a2c32e4ff0d7431 */ /* 0x000fe200000001ff */
[----:B------:R-:W-:Y:S02]  /*1450*/  FSETP.GEU.AND P2, PT, |R2|, -0.10000000149011611938, PT ;  /* 0xbdcccccd0200780b */ /* 0x000fe40003f4e200 */
[----:B------:R-:W-:-:S04]  /*1460*/  LOP3.LUT R0, R0, 0xff800000, RZ, 0xc0, !PT ;  /* 0xff80000000007812 */ /* 0x000fc800078ec0ff */
[-C--:B------:R-:W-:Y:S02]  /*1470*/  IADD3 R3, PT, PT, R3, -R0.reuse, RZ ;  /* 0x8000000003037210 */ /* 0x080fe40007ffe0ff */
[----:B------:R-:W-:-:S03]  /*1480*/  I2FP.F32.S32 R0, R0 ;  /* 0x0000000000007245 */ /* 0x000fc60000201400 */
[C---:B------:R-:W-:Y:S01]  /*1490*/  FADD R4, R3.reuse, 1 ;  /* 0x3f80000003047421 */ /* 0x040fe20000000000 */
[----:B------:R-:W-:Y:S01]  /*14a0*/  FADD R3, R3, -1 ;  /* 0xbf80000003037421 */ /* 0x000fe20000000000 */
[----:B------:R-:W-:-:S03]  /*14b0*/  FFMA R0, R0, 1.1920928955078125e-07, RZ ;  /* 0x3400000000007823 */ /* 0x000fc600000000ff */
[----:B------:R-:W-:Y:S01]  /*14c0*/  FADD R5, R3, R3 ;  /* 0x0000000303057221 */ /* 0x000fe20000000000 */
[----:B------:R-:W0:Y:S03]  /*14d0*/  MUFU.RCP R4, R4 ;  /* 0x0000000400047308 */ /* 0x000e260000001000 */
[----:B0-----:R-:W-:-:S04]  /*14e0*/  FMUL R5, R4, R5 ;  /* 0x0000000504057220 */ /* 0x001fc80000400000 */
[----:B------:R-:W-:Y:S01]  /*14f0*/  FADD R9, R3, -R5 ;  /* 0x8000000503097221 */ /* 0x000fe20000000000 */
[C---:B------:R-:W-:Y:S01]  /*1500*/  FMUL R8, R5.reuse, R5 ;  /* 0x0000000505087220 */ /* 0x040fe20000400000 */
[----:B------:R-:W-:Y:S02]  /*1510*/  FFMA R11, R5, 1.4426950216293334961, R0 ;  /* 0x3fb8aa3b050b7823 */ /* 0x000fe40000000000 */
[----:B------:R-:W-:Y:S01]  /*1520*/  FADD R10, R9, R9 ;  /* 0x00000009090a7221 */ /* 0x000fe20000000000 */
[----:B------:R-:W-:Y:S01]  /*1530*/  FFMA R9, R8, R13, 0.0032181653659790754318 ;  /* 0x3b52e7db08097423 */ /* 0x000fe2000000000d */
[----:B------:R-:W-:Y:S02]  /*1540*/  FADD R0, R0, -R11 ;  /* 0x8000000b00007221 */ /* 0x000fe40000000000 */
[----:B------:R-:W-:Y:S01]  /*1550*/  FFMA R3, R3, -R5, R10 ;  /* 0x8000000503037223 */ /* 0x000fe2000000000a */
[----:B------:R-:W-:Y:S01]  /*1560*/  FFMA R9, R8, R9, 0.018033718690276145935 ;  /* 0x3c93bb7308097423 */ /* 0x000fe20000000009 */
[----:B------:R-:W-:-:S02]  /*1570*/  FFMA R0, R5, 1.4426950216293334961, R0 ;  /* 0x3fb8aa3b05007823 */ /* 0x000fc40000000000 */
[----:B------:R-:W-:Y:S01]  /*1580*/  FMUL R3, R4, R3 ;  /* 0x0000000304037220 */ /* 0x000fe20000400000 */
[----:B------:R-:W-:-:S03]  /*1590*/  FFMA R9, R8, R9, 0.12022458761930465698 ;  /* 0x3df6384f08097423 */ /* 0x000fc60000000009 */
[----:B------:R-:W-:Y:S01]  /*15a0*/  FFMA R0, R3, 1.4426950216293334961, R0 ;  /* 0x3fb8aa3b03007823 */ /* 0x000fe20000000000 */
[----:B------:R-:W-:-:S03]  /*15b0*/  FMUL R8, R8, R9 ;  /* 0x0000000908087220 */ /* 0x000fc60000400000 */
[----:B------:R-:W-:Y:S01]  /*15c0*/  FFMA R4, R5, 1.9251366722983220825e-08, R0 ;  /* 0x32a55e3405047823 */ /* 0x000fe20000000000 */
[----:B------:R-:W-:-:S04]  /*15d0*/  FMUL R0, R8, 3 ;  /* 0x4040000008007820 */ /* 0x000fc80000400000 */
[----:B------:R-:W-:-:S04]  /*15e0*/  FFMA R3, R3, R0, R4 ;  /* 0x0000000003037223 */ /* 0x000fc80000000004 */
[----:B------:R-:W-:Y:S01]  /*15f0*/  FFMA R8, R5, R8, R3 ;  /* 0x0000000805087223 */ /* 0x000fe20000000003 */
[----:B------:R-:W-:-:S03]  /*1600*/  MOV R5, 0x391fcb8e ;  /* 0x391fcb8e00057802 */ /* 0x000fc60000000f00 */
[----:B------:R-:W-:-:S04]  /*1610*/  FADD R0, R11, R8 ;  /* 0x000000080b007221 */ /* 0x000fc80000000000 */
[----:B------:R-:W-:Y:S01]  /*1620*/  FMUL R3, R0, 0.33000001311302185059 ;  /* 0x3ea8f5c300037820 */ /* 0x000fe20000400000 */
[----:B------:R-:W-:-:S03]  /*1630*/  FADD R11, -R11, R0 ;  /* 0x000000000b0b7221 */ /* 0x000fc60000000100 */
[----:B------:R-:W0:Y:S01]  /*1640*/  FRND R4, R3 ;  /* 0x0000000300047307 */ /* 0x000e220000201000 */
[----:B------:R-:W-:Y:S01]  /*1650*/  FADD R11, R8, -R11 ;  /* 0x8000000b080b7221 */ /* 0x000fe20000000000 */
[----:B------:R-:W-:Y:S01]  /*1660*/  FFMA R0, R0, 0.33000001311302185059, -R3 ;  /* 0x3ea8f5c300007823 */ /* 0x000fe20000000803 */
[----:B------:R-:W-:-:S03]  /*1670*/  FSETP.GT.AND P0, PT, |R3|, 152, PT ;  /* 0x431800000300780b */ /* 0x000fc60003f04200 */
[----:B------:R-:W-:Y:S01]  /*1680*/  FFMA R11, R11, 0.33000001311302185059, R0 ;  /* 0x3ea8f5c30b0b7823 */ /* 0x000fe20000000000 */
[----:B0-----:R-:W-:Y:S01]  /*1690*/  FADD R0, R3, -R4 ;  /* 0x8000000403007221 */ /* 0x001fe20000000000 */
[----:B------:R-:W-:-:S03]  /*16a0*/  FSETP.GT.AND P1, PT, R4, RZ, PT ;  /* 0x000000ff0400720b */ /* 0x000fc60003f24000 */
[----:B------:R-:W-:Y:S01]  /*16b0*/  FADD R0, R0, R11 ;  /* 0x0000000b00007221 */ /* 0x000fe20000000000 */
[----:B------:R-:W-:Y:S02]  /*16c0*/  SEL R4, RZ, 0x83000000, P1 ;  /* 0x83000000ff047807 */ /* 0x000fe40000800000 */
[----:B------:R-:W-:Y:S01]  /*16d0*/  FSETP.GEU.AND P1, PT, R3, RZ, PT ;  /* 0x000000ff0300720b */ /* 0x000fe20003f2e000 */
[----:B------:R-:W-:-:S04]  /*16e0*/  FFMA R5, R0, R5, 0.0013391353422775864601 ;  /* 0x3aaf85ed00057423 */ /* 0x000fc80000000005 */
[----:B------:R-:W-:-:S04]  /*16f0*/  FFMA R5, R0, R5, 0.0096188392490148544312 ;  /* 0x3c1d985600057423 */ /* 0x000fc80000000005 */
[C---:B------:R-:W-:Y:S02]  /*1700*/  FFMA R9, R0.reuse, R5, 0.055503588169813156128 ;  /* 0x3d6357bb00097423 */ /* 0x040fe40000000005 */
[----:B------:R-:W0:Y:S02]  /*1710*/  F2I.NTZ R5, R3 ;  /* 0x0000000300057305 */ /* 0x000e240000203100 */
[----:B------:R-:W-:-:S04]  /*1720*/  FFMA R9, R0, R9, 0.24022644758224487305 ;  /* 0x3e75fdec00097423 */ /* 0x000fc80000000009 */
[----:B------:R-:W-:-:S04]  /*1730*/  FFMA R9, R0, R9, 0.69314718246459960938 ;  /* 0x3f31721800097423 */ /* 0x000fc80000000009 */
[----:B------:R-:W-:Y:S01]  /*1740*/  FFMA R9, R0, R9, 1 ;  /* 0x3f80000000097423 */ /* 0x000fe20000000009 */
[----:B------:R-:W-:Y:S01]  /*1750*/  VIADD R0, R4, 0x7f000000 ;  /* 0x7f00000004007836 */ /* 0x000fe20000000000 */
[----:B0-----:R-:W-:-:S03]  /*1760*/  LEA R5, R5, -R4, 0x17 ;  /* 0x8000000405057211 */ /* 0x001fc600078eb8ff */
[----:B------:R-:W-:Y:S01]  /*1770*/  FMUL R0, R0, R9 ;  /* 0x0000000900007220 */ /* 0x000fe20000400000 */
[----:B------:R-:W-:-:S03]  /*1780*/  FSEL R4, RZ, +INF , !P1 ;  /* 0x7f800000ff047808 */ /* 0x000fc60004800000 */
[----:B------:R-:W-:Y:S01]  /*1790*/  @!P0 FMUL R4, R5, R0 ;  /* 0x0000000005048220 */ /* 0x000fe20000400000 */
[----:B------:R-:W-:-:S07]  /*17a0*/  @!P2 MOV R4, 0x7fffffff ;  /* 0x7fffffff0004a802 */ /* 0x000fce0000000f00 */
.L_x_16:
[----:B------:R-:W-:Y:S05]  /*17b0*/  BSYNC.RECONVERGENT B0 ;  /* 0x0000000000007941 */ /* 0x000fea0003800200 */
.L_x_15:
[----:B------:R-:W-:Y:S01]  /*17c0*/  FADD R3, |R2|, -RZ ;  /* 0x800000ff02037221 */ /* 0x000fe20000000200 */
[----:B------:R0:W1:Y:S01]  /*17d0*/  MUFU.RSQ R5, |R2| ;  /* 0x4000000200057308 */ /* 0x0000620000001400 */
[----:B------:R-:W-:Y:S03]  /*17e0*/  BSSY.RECONVERGENT B0, `(.L_x_17) ;  /* 0x000000e000007945 */ /* 0x000fe60003800200 */
[----:B------:R-:W-:-:S04]  /*17f0*/  IADD3 R0, PT, PT, R3, -0xd000000, RZ ;  /* 0xf300000003007810 */ /* 0x000fc80007ffe0ff */
[----:B------:R-:W-:-:S13]  /*1800*/  ISETP.GT.U32.AND P0, PT, R0, 0x727fffff, PT ;  /* 0x727fffff0000780c */ /* 0x000fda0003f04070 */
[----:B01----:R-:W-:Y:S05]  /*1810*/  @!P0 BRA `(.L_x_18) ;  /* 0x0000000000188947 */ /* 0x003fea0003800000 */
[----:B------:R-:W-:Y:S01]  /*1820*/  BSSY.RECONVERGENT B1, `(.L_x_19) ;  /* 0x0000003000017945 */ /* 0x000fe20003800200 */
[----:B------:R-:W-:-:S07]  /*1830*/  MOV R10, 0x1850 ;  /* 0x00001850000a7802 */ /* 0x000fce0000000f00 */
[----:B------:R-:W-:Y:S05]  /*1840*/  CALL.REL.NOINC `($__internal_0_$__cuda_sm20_sqrt_rn_f32_slowpath) ;  /* 0x0000000000b87944 */ /* 0x000fea0003c00000 */
[----:B------:R-:W-:Y:S05]  /*1850*/  BSYNC.RECONVERGENT B1 ;  /* 0x0000000000017941 */ /* 0x000fea0003800200 */
.L_x_19:
[----:B------:R-:W-:Y:S01]  /*1860*/  MOV R3, R0 ;  /* 0x0000000000037202 */ /* 0x000fe20000000f00 */
[----:B------:R-:W-:Y:S06]  /*1870*/  BRA `(.L_x_20) ;  /* 0x0000000000107947 */ /* 0x000fec0003800000 */
.L_x_18:
[----:B------:R-:W-:Y:S01]  /*1880*/  FMUL.FTZ R3, |R2|, R5 ;  /* 0x0000000502037220 */ /* 0x000fe20000410200 */
[----:B------:R-:W-:-:S03]  /*1890*/  FMUL.FTZ R0, R5, 0.5 ;  /* 0x3f00000005007820 */ /* 0x000fc60000410000 */
[----:B------:R-:W-:-:S04]  /*18a0*/  FFMA R2, -R3, R3, |R2| ;  /* 0x0000000303027223 */ /* 0x000fc80000000502 */
[----:B------:R-:W-:-:S07]  /*18b0*/  FFMA R3, R2, R0, R3 ;  /* 0x0000000002037223 */ /* 0x000fce0000000003 */
.L_x_20:
[----:B------:R-:W-:Y:S05]  /*18c0*/  BSYNC.RECONVERGENT B0 ;  /* 0x0000000000007941 */ /* 0x000fea0003800200 */
.L_x_17:
[----:B------:R-:W-:Y:S01]  /*18d0*/  FMUL R3, R3, R4 ;  /* 0x0000000403037220 */ /* 0x000fe20000400000 */
[----:B------:R-:W-:Y:S02]  /*18e0*/  IMAD.MOV.U32 R5, RZ, RZ, 0x42fc0000 ;  /* 0x42fc0000ff057424 */ /* 0x000fe400078e00ff */
[----:B------:R-:W-:Y:S01]  /*18f0*/  HFMA2 R11, -RZ, RZ, 0.389892578125, 0.0002090930938720703125 ;  /* 0x363d0adaff0b7431 */ /* 0x000fe200000001ff */
[----:B------:R-:W0:Y:S01]  /*1900*/  LDCU UR5, c[0x0][0x38c] ;  /* 0x00007180ff0577ac */ /* 0x000e220008000800 */
[----:B------:R-:W-:Y:S01]  /*1910*/  FMUL R3, R3, 0.10000000149011611938 ;  /* 0x3dcccccd03037820 */ /* 0x000fe20000400000 */
[----:B------:R-:W-:-:S03]  /*1920*/  UIADD3 UR4, UPT, UPT, UR4, 0x1, URZ ;  /* 0x0000000104047890 */ /* 0x000fc6000fffe0ff */
[C---:B------:R-:W-:Y:S01]  /*1930*/  FMUL R0, |R3|.reuse, 1.4426950216293334961 ;  /* 0x3fb8aa3b03007820 */ /* 0x040fe20000400200 */
[----:B------:R-:W-:-:S04]  /*1940*/  FMUL R4, R3, R3 ;  /* 0x0000000303047220 */ /* 0x000fc80000400000 */
[C---:B------:R-:W-:Y:S01]  /*1950*/  FFMA R11, R4.reuse, R11, 0.00019836159481201320887 ;  /* 0x394fff49040b7423 */ /* 0x040fe2000000000b */
[----:B------:R-:W1:Y:S03]  /*1960*/  FRND.TRUNC R0, R0 ;  /* 0x0000000000007307 */ /* 0x000e66000020d000 */
[----:B------:R-:W-:-:S04]  /*1970*/  FFMA R11, R4, R11, 0.0083333496004343032837 ;  /* 0x3c08889a040b7423 */ /* 0x000fc8000000000b */
[----:B------:R-:W-:Y:S01]  /*1980*/  FFMA R11, R4, R11, 0.16666667163372039795 ;  /* 0x3e2aaaab040b7423 */ /* 0x000fe2000000000b */
[----:B0-----:R-:W-:-:S03]  /*1990*/  UISETP.NE.AND UP0, UPT, UR4, UR5, UPT ;  /* 0x000000050400728c */ /* 0x001fc6000bf05270 */
[----:B------:R-:W-:Y:S01]  /*19a0*/  FMUL R4, R4, R11 ;  /* 0x0000000b04047220 */ /* 0x000fe20000400000 */
[----:B-1----:R-:W-:Y:S02]  /*19b0*/  FSETP.GT.AND P0, PT, |R0|, 126, PT ;  /* 0x42fc00000000780b */ /* 0x002fe40003f04200 */
[----:B------:R-:W-:-:S04]  /*19c0*/  LOP3.LUT R5, R5, 0x80000000, R0, 0xb8, !PT ;  /* 0x8000000005057812 */ /* 0x000fc800078eb800 */
[----:B------:R-:W-:Y:S02]  /*19d0*/  FSEL R2, R5, R0, P0 ;  /* 0x0000000005027208 */ /* 0x000fe40000000000 */
[----:B------:R-:W-:-:S03]  /*19e0*/  FSETP.GE.AND P0, PT, |R3|, 1, PT ;  /* 0x3f8000000300780b */ /* 0x000fc60003f06200 */
[----:B------:R-:W-:-:S04]  /*19f0*/  FFMA R5, R2, -0.69314718246459960938, |R3| ;  /* 0xbf31721802057823 */ /* 0x000fc80000000403 */
[C---:B------:R-:W-:Y:S01]  /*1a00*/  FFMA R5, R2.reuse, 1.9046542121259335545e-09, R5 ;  /* 0x3102e30802057823 */ /* 0x040fe20000000005 */
[----:B------:R-:W-:-:S03]  /*1a10*/  FADD R2, R2, 12583037 ;  /* 0x4b40007d02027421 */ /* 0x000fc60000000000 */
[----:B------:R-:W-:Y:S02]  /*1a20*/  FMUL R5, R5, 1.4426950216293334961 ;  /* 0x3fb8aa3b05057820 */ /* 0x000fe40000400000 */
[----:B------:R-:W-:-:S04]  /*1a30*/  SHF.L.U32 R2, R2, 0x17, RZ ;  /* 0x0000001702027819 */ /* 0x000fc800000006ff */
[----:B------:R-:W0:Y:S02]  /*1a40*/  MUFU.EX2 R5, R5 ;  /* 0x0000000500057308 */ /* 0x000e240000000800 */
[----:B0-----:R-:W-:-:S06]  /*1a50*/  FMUL R2, R2, R5 ;  /* 0x0000000502027220 */ /* 0x001fcc0000400000 */
[----:B------:R-:W0:Y:S02]  /*1a60*/  MUFU.RCP R8, R2 ;  /* 0x0000000200087308 */ /* 0x000e240000001000 */
[C---:B0-----:R-:W-:Y:S01]  /*1a70*/  FMUL.FTZ R9, R8.reuse, -0.125 ;  /* 0xbe00000008097820 */ /* 0x041fe20000410000 */
[----:B------:R-:W-:-:S03]  /*1a80*/  FMUL.FTZ R5, R8, 0.125 ;  /* 0x3e00000008057820 */ /* 0x000fc60000410000 */
[C---:B------:R-:W-:Y:S01]  /*1a90*/  FFMA R0, R2.reuse, 2, R9 ;  /* 0x4000000002007823 */ /* 0x040fe20000000009 */
[----:B------:R-:W-:-:S04]  /*1aa0*/  FFMA R5, R2, 2, R5 ;  /* 0x4000000002057823 */ /* 0x000fc80000000005 */
[--C-:B------:R-:W-:Y:S01]  /*1ab0*/  LOP3.LUT R0, R0, 0x80000000, R3.reuse, 0xb8, !PT ;  /* 0x8000000000007812 */ /* 0x100fe200078eb803 */
[----:B------:R-:W-:-:S04]  /*1ac0*/  @!P0 FFMA R0, R3, R4, R3 ;  /* 0x0000000403008223 */ /* 0x000fc80000000003 */
[----:B------:R-:W-:-:S05]  /*1ad0*/  FMUL R0, R0, R5 ;  /* 0x0000000500007220 */ /* 0x000fca0000400000 */
[----:B------:R-:W-:-:S04]  /*1ae0*/  FMNMX R0, R0, 10, PT ;  /* 0x4120000000007809 */ /* 0x000fc80003800000 */
[----:B------:R-:W-:Y:S01]  /*1af0*/  FMNMX R9, R0, -10, !PT ;  /* 0xc120000000097809 */ /* 0x000fe20007800000 */
[----:B------:R-:W-:Y:S06]  /*1b00*/  BRA.U UP0, `(.L_x_21) ;  /* 0xffffffe500807547 */ /* 0x000fec000b83ffff */
.L_x_5:
[----:B-----5:R-:W-:Y:S01]  /*1b10*/  STG.E desc[UR8][R6.64], R9 ;  /* 0x0000000906007986 */ /* 0x020fe2000c101908 */
[----:B------:R-:W-:Y:S05]  /*1b20*/  EXIT ;  /* 0x000000000000794d */ /* 0x000fea0003800000 */
        .weak           $__internal_0_$__cuda_sm20_sqrt_rn_f32_slowpath
        .type           $__internal_0_$__cuda_sm20_sqrt_rn_f32_slowpath,@function
        .size           $__internal_0_$__cuda_sm20_sqrt_rn_f32_slowpath,(.L_x_24 - $__internal_0_$__cuda_sm20_sqrt_rn_f32_slowpath)
$__internal_0_$__cuda_sm20_sqrt_rn_f32_slowpath:
[----:B------:R-:W-:-:S13]  /*1b30*/  LOP3.LUT P0, RZ, R3, 0x7fffffff, RZ, 0xc0, !PT ;  /* 0x7fffffff03ff7812 */ /* 0x000fda000780c0ff */
[----:B------:R-:W-:Y:S01]  /*1b40*/  @!P0 MOV R2, R3 ;  /* 0x0000000300028202 */ /* 0x000fe20000000f00 */
[----:B------:R-:W-:Y:S06]  /*1b50*/  @!P0 BRA `(.L_x_22) ;  /* 0x0000000000448947 */ /* 0x000fec0003800000 */
[----:B------:R-:W-:Y:S02]  /*1b60*/  FSETP.GEU.FTZ.AND P0, PT, R3, RZ, PT ;  /* 0x000000ff0300720b */ /* 0x000fe40003f1e000 */
[----:B------:R-:W-:-:S11]  /*1b70*/  MOV R0, R3 ;  /* 0x0000000300007202 */ /* 0x000fd60000000f00 */
[----:B------:R-:W-:Y:S01]  /*1b80*/  @!P0 IMAD.MOV.U32 R2, RZ, RZ, 0x7fffffff ;  /* 0x7fffffffff028424 */ /* 0x000fe200078e00ff */
[----:B------:R-:W-:Y:S06]  /*1b90*/  @!P0 BRA `(.L_x_22) ;  /* 0x0000000000348947 */ /* 0x000fec0003800000 */
[----:B------:R-:W-:-:S13]  /*1ba0*/  FSETP.GTU.FTZ.AND P0, PT, |R0|, +INF , PT ;  /* 0x7f8000000000780b */ /* 0x000fda0003f1c200 */
[----:B------:R-:W-:Y:S01]  /*1bb0*/  @P0 FADD.FTZ R2, R0, 1 ;  /* 0x3f80000000020421 */ /* 0x000fe20000010000 */
[----:B------:R-:W-:Y:S06]  /*1bc0*/  @P0 BRA `(.L_x_22) ;  /* 0x0000000000280947 */ /* 0x000fec0003800000 */
[----:B------:R-:W-:-:S13]  /*1bd0*/  FSETP.NEU.FTZ.AND P0, PT, |R0|, +INF , PT ;  /* 0x7f8000000000780b */ /* 0x000fda0003f1d200 */
[----:B------:R-:W-:-:S04]  /*1be0*/  @P0 FFMA R3, R0, 1.84467440737095516160e+19, RZ ;  /* 0x5f80000000030823 */ /* 0x000fc800000000ff */
[----:B------:R-:W0:Y:S02]  /*1bf0*/  @P0 MUFU.RSQ R2, R3 ;  /* 0x0000000300020308 */ /* 0x000e240000001400 */
[----:B0-----:R-:W-:Y:S01]  /*1c00*/  @P0 FMUL.FTZ R8, R3, R2 ;  /* 0x0000000203080220 */ /* 0x001fe20000410000 */
[----:B------:R-:W-:Y:S01]  /*1c10*/  @P0 FMUL.FTZ R9, R2, 0.5 ;  /* 0x3f00000002090820 */ /* 0x000fe20000410000 */
[----:B------:R-:W-:Y:S02]  /*1c20*/  @!P0 MOV R2, R0 ;  /* 0x0000000000028202 */ /* 0x000fe40000000f00 */
[----:B------:R-:W-:-:S04]  /*1c30*/  @P0 FADD.FTZ R5, -R8, -RZ ;  /* 0x800000ff08050221 */ /* 0x000fc80000010100 */
[----:B------:R-:W-:-:S04]  /*1c40*/  @P0 FFMA R5, R8, R5, R3 ;  /* 0x0000000508050223 */ /* 0x000fc80000000003 */
[----:B------:R-:W-:-:S04]  /*1c50*/  @P0 FFMA R5, R5, R9, R8 ;  /* 0x0000000905050223 */ /* 0x000fc80000000008 */
[----:B------:R-:W-:-:S07]  /*1c60*/  @P0 FMUL.FTZ R2, R5, 2.3283064365386962891e-10 ;  /* 0x2f80000005020820 */ /* 0x000fce0000410000 */
.L_x_22:
[----:B------:R-:W-:Y:S01]  /*1c70*/  HFMA2 R3, -RZ, RZ, 0, 0 ;  /* 0x00000000ff037431 */ /* 0x000fe200000001ff */
[----:B------:R-:W-:Y:S02]  /*1c80*/  MOV R0, R2 ;  /* 0x0000000200007202 */ /* 0x000fe40000000f00 */
[----:B------:R-:W-:-:S04]  /*1c90*/  MOV R2, R10 ;  /* 0x0000000a00027202 */ /* 0x000fc80000000f00 */
[----:B------:R-:W-:Y:S05]  /*1ca0*/  RET.REL.NODEC R2 `(_Z20extremeComputeKernelPfii) ;  /* 0xffffffe002d47950 */ /* 0x000fea0003c3ffff */
.L_x_23:
        /* <DEDUP_REMOVED lines=13> */
.L_x_24:


//--------------------- .nv.global.init           --------------------------
	.section	.nv.global.init,"aw",@progbits
	.align	4
.nv.global.init:
	.type		__cudart_i2opi_f,@object
	.size		__cudart_i2opi_f,(.L_0 - __cudart_i2opi_f)
__cudart_i2opi_f:
        /*0000*/ 	.byte	0x41, 0x90, 0x43, 0x3c, 0x99, 0x95, 0x62, 0xdb, 0xc0, 0xdd, 0x34, 0xf5, 0xd1, 0x57, 0x27, 0xfc
        /*0010*/ 	.byte	0x29, 0x15, 0x44, 0x4e, 0x6e, 0x83, 0xf9, 0xa2
.L_0:


//--------------------- .nv.shared.reserved.0     --------------------------
	.section	.nv.shared.reserved.0,"aw",@nobits
	.weak		__nv_reservedSMEM_offset_0_alias
	.size		__nv_reservedSMEM_offset_0_alias, 0, 64
	.other		__nv_reservedSMEM_offset_0_alias,@"STO_CUDA_RESERVED_SHARED STV_DEFAULT"
__nv_reservedSMEM_offset_0_alias:
	.zero		0
	.zero		64


//--------------------- .nv.constant0._Z19massiveMatrixKernelPfS_S_i --------------------------
	.section	.nv.constant0._Z19massiveMatrixKernelPfS_S_i,"a",@progbits
	.sectionflags	@""
	.align	4
.nv.constant0._Z19massiveMatrixKernelPfS_S_i:
	.zero		924


//--------------------- .nv.constant0._Z20extremeComputeKernelPfii --------------------------
	.section	.nv.constant0._Z20extremeComputeKernelPfii,"a",@progbits
	.sectionflags	@""
	.align	4
.nv.constant0._Z20extremeComputeKernelPfii:
	.zero		912


//--------------------- SYMBOLS --------------------------

	.type		.nv.reservedSmem.offset0,@object
	.size		.nv.reservedSmem.offset0,0x4
